	.headerflags	@"EF_CUDA_TEXMODE_UNIFIED EF_CUDA_64BIT_ADDRESS EF_CUDA_ACCELERATORS EF_CUDA_SM90 EF_CUDA_VIRTUAL_SM(EF_CUDA_SM90)"
	.elftype	@"ET_EXEC"


//--------------------- .nv.info                  --------------------------
	.section	.nv.info,"",@"SHT_CUDA_INFO"
	.align	4


	//----- nvinfo : EIATTR_REGCOUNT
	.align		4
        /*0000*/ 	.byte	0x04, 0x2f
        /*0002*/ 	.short	(.L_3 - .L_2)
	.align		4
.L_2:
        /*0004*/ 	.word	index@(triton_poi_fused_cat_47)
        /*0008*/ 	.word	0x0000005d


	//----- nvinfo : EIATTR_MIN_STACK_SIZE
	.align		4
.L_3:
        /*000c*/ 	.byte	0x04, 0x12
        /*000e*/ 	.short	(.L_5 - .L_4)
	.align		4
.L_4:
        /*0010*/ 	.word	index@(triton_poi_fused_cat_47)
        /*0014*/ 	.word	0x00000000


	//----- nvinfo : EIATTR_FRAME_SIZE
	.align		4
.L_5:
        /*0018*/ 	.byte	0x04, 0x11
        /*001a*/ 	.short	(.L_7 - .L_6)
	.align		4
.L_6:
        /*001c*/ 	.word	index@(triton_poi_fused_cat_47)
        /*0020*/ 	.word	0x00000000


	//----- nvinfo : EIATTR_MIN_STACK_SIZE
	.align		4
.L_7:
        /*0024*/ 	.byte	0x04, 0x12
        /*0026*/ 	.short	(.L_9 - .L_8)
	.align		4
.L_8:
        /*0028*/ 	.word	index@(triton_poi_fused_cat_47)
        /*002c*/ 	.word	0x00000000
.L_9:


//--------------------- .nv.info.triton_poi_fused_cat_47 --------------------------
	.section	.nv.info.triton_poi_fused_cat_47,"",@"SHT_CUDA_INFO"
	.sectionflags	@""
	.align	4


	//----- nvinfo : EIATTR_CUDA_API_VERSION
	.align		4
        /*0000*/ 	.byte	0x04, 0x37
        /*0002*/ 	.short	(.L_11 - .L_10)
.L_10:
        /*0004*/ 	.word	0x0000007c


	//----- nvinfo : EIATTR_KPARAM_INFO
	.align		4
.L_11:
        /*0008*/ 	.byte	0x04, 0x17
        /*000a*/ 	.short	(.L_13 - .L_12)
.L_12:
        /*000c*/ 	.word	0x00000000
        /*0010*/ 	.short	0x000b
        /*0012*/ 	.short	0x0058
        /*0014*/ 	.byte	0x00, 0xf0, 0x11, 0x00


	//----- nvinfo : EIATTR_KPARAM_INFO
	.align		4
.L_13:
        /*0018*/ 	.byte	0x04, 0x17
        /*001a*/ 	.short	(.L_15 - .L_14)
.L_14:
        /*001c*/ 	.word	0x00000000
        /*0020*/ 	.short	0x000a
        /*0022*/ 	.short	0x0050
        /*0024*/ 	.byte	0x00, 0xf4, 0x21, 0x00


	//----- nvinfo : EIATTR_KPARAM_INFO
	.align		4
.L_15:
        /*0028*/ 	.byte	0x04, 0x17
        /*002a*/ 	.short	(.L_17 - .L_16)
.L_16:
        /*002c*/ 	.word	0x00000000
        /*0030*/ 	.short	0x0009
        /*0032*/ 	.short	0x0048
        /*0034*/ 	.byte	0x00, 0xf4, 0x21, 0x00


	//----- nvinfo : EIATTR_KPARAM_INFO
	.align		4
.L_17:
        /*0038*/ 	.byte	0x04, 0x17
        /*003a*/ 	.short	(.L_19 - .L_18)
.L_18:
        /*003c*/ 	.word	0x00000000
        /*0040*/ 	.short	0x0008
        /*0042*/ 	.short	0x0040
        /*0044*/ 	.byte	0x00, 0xf4, 0x21, 0x00


	//----- nvinfo : EIATTR_KPARAM_INFO
	.align		4
.L_19:
        /*0048*/ 	.byte	0x04, 0x17
        /*004a*/ 	.short	(.L_21 - .L_20)
.L_20:
        /*004c*/ 	.word	0x00000000
        /*0050*/ 	.short	0x0007
        /*0052*/ 	.short	0x0038
        /*0054*/ 	.byte	0x00, 0xf4, 0x21, 0x00


	//----- nvinfo : EIATTR_KPARAM_INFO
	.align		4
.L_21:
        /*0058*/ 	.byte	0x04, 0x17
        /*005a*/ 	.short	(.L_23 - .L_22)
.L_22:
        /*005c*/ 	.word	0x00000000
        /*0060*/ 	.short	0x0006
        /*0062*/ 	.short	0x0030
        /*0064*/ 	.byte	0x00, 0xf4, 0x21, 0x00


	//----- nvinfo : EIATTR_KPARAM_INFO
	.align		4
.L_23:
        /*0068*/ 	.byte	0x04, 0x17
        /*006a*/ 	.short	(.L_25 - .L_24)
.L_24:
        /*006c*/ 	.word	0x00000000
        /*0070*/ 	.short	0x0005
        /*0072*/ 	.short	0x0028
        /*0074*/ 	.byte	0x00, 0xf4, 0x21, 0x00


	//----- nvinfo : EIATTR_KPARAM_INFO
	.align		4
.L_25:
        /*0078*/ 	.byte	0x04, 0x17
        /*007a*/ 	.short	(.L_27 - .L_26)
.L_26:
        /*007c*/ 	.word	0x00000000
        /*0080*/ 	.short	0x0004
        /*0082*/ 	.short	0x0020
        /*0084*/ 	.byte	0x00, 0xf4, 0x21, 0x00


	//----- nvinfo : EIATTR_KPARAM_INFO
	.align		4
.L_27:
        /*0088*/ 	.byte	0x04, 0x17
        /*008a*/ 	.short	(.L_29 - .L_28)
.L_28:
        /*008c*/ 	.word	0x00000000
        /*0090*/ 	.short	0x0003
        /*0092*/ 	.short	0x0018
        /*0094*/ 	.byte	0x00, 0xf4, 0x21, 0x00


	//----- nvinfo : EIATTR_KPARAM_INFO
	.align		4
.L_29:
        /*0098*/ 	.byte	0x04, 0x17
        /*009a*/ 	.short	(.L_31 - .L_30)
.L_30:
        /*009c*/ 	.word	0x00000000
        /*00a0*/ 	.short	0x0002
        /*00a2*/ 	.short	0x0010
        /*00a4*/ 	.byte	0x00, 0xf4, 0x21, 0x00


	//----- nvinfo : EIATTR_KPARAM_INFO
	.align		4
.L_31:
        /*00a8*/ 	.byte	0x04, 0x17
        /*00aa*/ 	.short	(.L_33 - .L_32)
.L_32:
        /*00ac*/ 	.word	0x00000000
        /*00b0*/ 	.short	0x0001
        /*00b2*/ 	.short	0x0008
        /*00b4*/ 	.byte	0x00, 0xf4, 0x21, 0x00


	//----- nvinfo : EIATTR_KPARAM_INFO
	.align		4
.L_33:
        /*00b8*/ 	.byte	0x04, 0x17
        /*00ba*/ 	.short	(.L_35 - .L_34)
.L_34:
        /*00bc*/ 	.word	0x00000000
        /*00c0*/ 	.short	0x0000
        /*00c2*/ 	.short	0x0000
        /*00c4*/ 	.byte	0x00, 0xf4, 0x21, 0x00


	//----- nvinfo : EIATTR_SPARSE_MMA_MASK
	.align		4
.L_35:
        /*00c8*/ 	.byte	0x03, 0x50
        /*00ca*/ 	.short	0x0000


	//----- nvinfo : EIATTR_MAXREG_COUNT
	.align		4
        /*00cc*/ 	.byte	0x03, 0x1b
        /*00ce*/ 	.short	0x00ff


	//----- nvinfo : EIATTR_EXIT_INSTR_OFFSETS
	.align		4
        /*00d0*/ 	.byte	0x04, 0x1c
        /*00d2*/ 	.short	(.L_37 - .L_36)


	//   ....[0]....
.L_36:
        /*00d4*/ 	.word	0x00002520


	//----- nvinfo : EIATTR_REQNTID
	.align		4
.L_37:
        /*00d8*/ 	.byte	0x04, 0x10
        /*00da*/ 	.short	(.L_39 - .L_38)
.L_38:
        /*00dc*/ 	.word	0x00000080
        /*00e0*/ 	.word	0x00000001
        /*00e4*/ 	.word	0x00000001


	//----- nvinfo : EIATTR_CBANK_PARAM_SIZE
	.align		4
.L_39:
        /*00e8*/ 	.byte	0x03, 0x19
        /*00ea*/ 	.short	0x005c


	//----- nvinfo : EIATTR_PARAM_CBANK
	.align		4
        /*00ec*/ 	.byte	0x04, 0x0a
        /*00ee*/ 	.short	(.L_41 - .L_40)
	.align		4
.L_40:
        /*00f0*/ 	.word	index@(.nv.constant0.triton_poi_fused_cat_47)
        /*00f4*/ 	.short	0x0210
        /*00f6*/ 	.short	0x005c


	//----- nvinfo : EIATTR_SW_WAR
	.align		4
.L_41:
        /*00f8*/ 	.byte	0x04, 0x36
        /*00fa*/ 	.short	(.L_43 - .L_42)
.L_42:
        /*00fc*/ 	.word	0x00000008
.L_43:


//--------------------- .nv.callgraph             --------------------------
	.section	.nv.callgraph,"",@"SHT_CUDA_CALLGRAPH"
	.align	4
	.sectionentsize	8
	.align		4
        /*0000*/ 	.word	0x00000000
	.align		4
        /*0004*/ 	.word	0xffffffff
	.align		4
        /*0008*/ 	.word	0x00000000
	.align		4
        /*000c*/ 	.word	0xfffffffe
	.align		4
        /*0010*/ 	.word	0x00000000
	.align		4
        /*0014*/ 	.word	0xfffffffd
	.align		4
        /*0018*/ 	.word	0x00000000
	.align		4
        /*001c*/ 	.word	0xfffffffc


//--------------------- .nv.constant4             --------------------------
	.section	.nv.constant4,"a",@progbits
	.align	8
	.align		8
.nv.constant4:
        /*0000*/ 	.dword	_$_str
	.align		8
        /*0008*/ 	.dword	_$_str_$_2


//--------------------- .text.triton_poi_fused_cat_47 --------------------------
	.section	.text.triton_poi_fused_cat_47,"ax",@progbits
	.align	128
        .global         triton_poi_fused_cat_47
        .type           triton_poi_fused_cat_47,@function
        .size           triton_poi_fused_cat_47,(.L_x_1 - triton_poi_fused_cat_47)
        .other          triton_poi_fused_cat_47,@"STO_CUDA_ENTRY STV_DEFAULT"
triton_poi_fused_cat_47:
.text.triton_poi_fused_cat_47:
[----:B------:R-:W-:Y:S01]  /*0000*/  LDC R1, c[0x0][0x28] ;  /* 0x00000a00ff017b82 */ /* 0x000fe20000000800 */
[----:B------:R-:W1:Y:S07]  /*0010*/  S2R R0, SR_TID.X ;  /* 0x0000000000007919 */ /* 0x000e6e0000002100 */
[----:B------:R-:W2:Y:S01]  /*0020*/  LDC.64 R4, c[0x0][0x220] ;  /* 0x00008800ff047b82 */ /* 0x000ea20000000a00 */
[----:B------:R-:W-:Y:S01]  /*0030*/  IMAD.MOV.U32 R12, RZ, RZ, RZ ;  /* 0x000000ffff0c7224 */ /* 0x000fe200078e00ff */
[----:B------:R-:W-:Y:S01]  /*0040*/  ULDC.64 UR4, c[0x0][0x208] ;  /* 0x0000820000047ab9 */ /* 0x000fe20000000a00 */
[----:B------:R-:W3:Y:S01]  /*0050*/  S2R R7, SR_CTAID.X ;  /* 0x0000000000077919 */ /* 0x000ee20000002500 */
[----:B------:R-:W-:Y:S01]  /*0060*/  CS2R R26, SRZ ;  /* 0x00000000001a7805 */ /* 0x000fe2000001ff00 */
[----:B------:R-:W-:Y:S01]  /*0070*/  IMAD.MOV.U32 R23, RZ, RZ, RZ ;  /* 0x000000ffff177224 */ /* 0x000fe200078e00ff */
[----:B------:R-:W-:Y:S01]  /*0080*/  CS2R R24, SRZ ;  /* 0x0000000000187805 */ /* 0x000fe2000001ff00 */
[----:B------:R-:W-:Y:S01]  /*0090*/  IMAD.MOV.U32 R31, RZ, RZ, RZ ;  /* 0x000000ffff1f7224 */ /* 0x000fe200078e00ff */
[----:B------:R-:W-:Y:S01]  /*00a0*/  CS2R R52, SRZ ;  /* 0x0000000000347805 */ /* 0x000fe2000001ff00 */
[----:B------:R-:W-:Y:S01]  /*00b0*/  ULDC.64 UR6, c[0x0][0x238] ;  /* 0x00008e0000067ab9 */ /* 0x000fe20000000a00 */
[----:B-1----:R-:W-:Y:S01]  /*00c0*/  IMAD.SHL.U32 R0, R0, 0x4, RZ ;  /* 0x0000000400007824 */ /* 0x002fe200078e00ff */
[----:B---3--:R-:W-:-:S04]  /*00d0*/  SHF.R.S32.HI R9, RZ, 0x15, R7 ;  /* 0x00000015ff097819 */ /* 0x008fc80000011407 */
[----:B------:R-:W-:Y:S02]  /*00e0*/  LOP3.LUT R0, R0, 0x1fc, RZ, 0xc0, !PT ;  /* 0x000001fc00007812 */ /* 0x000fe400078ec0ff */
[----:B------:R-:W-:-:S03]  /*00f0*/  SGXT R9, R9, 0x1 ;  /* 0x000000010909781a */ /* 0x000fc60000000200 */
[----:B------:R-:W-:-:S04]  /*0100*/  IMAD R36, R7, 0x400, R0 ;  /* 0x0000040007247824 */ /* 0x000fc800078e0200 */
[----:B------:R-:W-:Y:S01]  /*0110*/  VIADD R18, R36, 0x200 ;  /* 0x0000020024127836 */ /* 0x000fe20000000000 */
[----:B------:R-:W-:-:S04]  /*0120*/  SHF.R.S32.HI R3, RZ, 0x1f, R36 ;  /* 0x0000001fff037819 */ /* 0x000fc80000011424 */
[----:B------:R-:W-:-:S04]  /*0130*/  LEA.HI R8, R3, R36, RZ, 0x6 ;  /* 0x0000002403087211 */ /* 0x000fc800078f30ff */
[----:B------:R-:W-:-:S05]  /*0140*/  SHF.R.S32.HI R61, RZ, 0x6, R8 ;  /* 0x00000006ff3d7819 */ /* 0x000fca0000011408 */
[----:B------:R-:W-:-:S05]  /*0150*/  IMAD.HI R0, R61, 0x2aaaaaab, RZ ;  /* 0x2aaaaaab3d007827 */ /* 0x000fca00078e02ff */
[----:B------:R-:W-:-:S04]  /*0160*/  SHF.R.U32.HI R3, RZ, 0x1f, R0 ;  /* 0x0000001fff037819 */ /* 0x000fc80000011600 */
[----:B------:R-:W-:-:S05]  /*0170*/  LEA.HI R0, R0, R3, RZ, 0x19 ;  /* 0x0000000300007211 */ /* 0x000fca00078fc8ff */
[----:B------:R-:W-:-:S04]  /*0180*/  IMAD R61, R0, -0x300, R61 ;  /* 0xfffffd00003d7824 */ /* 0x000fc800078e023d */
[C---:B--2---:R-:W-:Y:S01]  /*0190*/  IMAD.WIDE R2, R61.reuse, 0x4, R4 ;  /* 0x000000043d027825 */ /* 0x044fe200078e0204 */
[----:B------:R-:W-:Y:S02]  /*01a0*/  ISETP.GE.AND P1, PT, R61, 0x180, PT ;  /* 0x000001803d00780c */ /* 0x000fe40003f26270 */
[----:B------:R-:W-:-:S11]  /*01b0*/  LEA.HI R0, R9, R18, RZ, 0x6 ;  /* 0x0000001209007211 */ /* 0x000fd600078f30ff */
[----:B------:R-:W2:Y:S01]  /*01c0*/  @!P1 LDG.E.EL R12, desc[UR4][R2.64] ;  /* 0x00000004020c9981 */ /* 0x000ea2000c2e1900 */
[----:B------:R-:W-:-:S03]  /*01d0*/  SHF.R.S32.HI R0, RZ, 0x6, R0 ;  /* 0x00000006ff007819 */ /* 0x000fc60000011400 */
[----:B------:R-:W3:Y:S02]  /*01e0*/  @!P1 LDG.E.EL R27, desc[UR4][R2.64] ;  /* 0x00000004021b9981 */ /* 0x000ee4000c2e1900 */
[----:B------:R-:W-:Y:S02]  /*01f0*/  IMAD.HI R6, R0, 0x2aaaaaab, RZ ;  /* 0x2aaaaaab00067827 */ /* 0x000fe400078e02ff */
[----:B------:R-:W4:Y:S03]  /*0200*/  @!P1 LDG.E.EL R23, desc[UR4][R2.64] ;  /* 0x0000000402179981 */ /* 0x000f26000c2e1900 */
[----:B------:R-:W-:Y:S01]  /*0210*/  SHF.R.U32.HI R7, RZ, 0x1f, R6 ;  /* 0x0000001fff077819 */ /* 0x000fe20000011606 */
[----:B------:R1:W5:Y:S03]  /*0220*/  @!P1 LDG.E.EL R24, desc[UR4][R2.64] ;  /* 0x0000000402189981 */ /* 0x000366000c2e1900 */
[----:B------:R-:W-:-:S05]  /*0230*/  LEA.HI R7, R6, R7, RZ, 0x19 ;  /* 0x0000000706077211 */ /* 0x000fca00078fc8ff */
[----:B------:R-:W-:Y:S02]  /*0240*/  IMAD R57, R7, -0x300, R0 ;  /* 0xfffffd0007397824 */ /* 0x000fe400078e0200 */
[----:B------:R-:W-:-:S03]  /*0250*/  VIADD R0, R36, 0x1 ;  /* 0x0000000124007836 */ /* 0x000fc60000000000 */
[----:B------:R-:W-:Y:S01]  /*0260*/  ISETP.GE.AND P0, PT, R57, 0x180, PT ;  /* 0x000001803900780c */ /* 0x000fe20003f06270 */
[C---:B------:R-:W-:Y:S02]  /*0270*/  VIADD R6, R36.reuse, 0x2 ;  /* 0x0000000224067836 */ /* 0x040fe40000000000 */
[----:B------:R-:W-:Y:S01]  /*0280*/  VIADD R7, R36, 0x3 ;  /* 0x0000000324077836 */ /* 0x000fe20000000000 */
[----:B------:R-:W-:Y:S01]  /*0290*/  LEA.HI R10, R9, R0, RZ, 0x6 ;  /* 0x00000000090a7211 */ /* 0x000fe200078f30ff */
[----:B------:R-:W-:Y:S01]  /*02a0*/  IMAD.WIDE R4, R57, 0x4, R4 ;  /* 0x0000000439047825 */ /* 0x000fe200078e0204 */
[C---:B------:R-:W-:Y:S02]  /*02b0*/  LEA.HI R11, R9.reuse, R6, RZ, 0x6 ;  /* 0x00000006090b7211 */ /* 0x040fe400078f30ff */
[----:B------:R-:W-:Y:S01]  /*02c0*/  LEA.HI R13, R9, R7, RZ, 0x6 ;  /* 0x00000007090d7211 */ /* 0x000fe200078f30ff */
[----:B------:R-:W-:Y:S01]  /*02d0*/  IMAD.HI R37, R18, 0x2aaaaaab, RZ ;  /* 0x2aaaaaab12257827 */ /* 0x000fe200078e02ff */
[----:B------:R-:W-:-:S03]  /*02e0*/  LOP3.LUT R9, R10, 0x1ffffc0, RZ, 0xc0, !PT ;  /* 0x01ffffc00a097812 */ /* 0x000fc600078ec0ff */
[----:B------:R-:W-:Y:S01]  /*02f0*/  IMAD.HI R45, R36, 0x2aaaaaab, RZ ;  /* 0x2aaaaaab242d7827 */ /* 0x000fe200078e02ff */
[----:B------:R-:W2:Y:S03]  /*0300*/  @!P0 LDG.E.EL R31, desc[UR4][R4.64] ;  /* 0x00000004041f8981 */ /* 0x000ea6000c2e1900 */
[----:B------:R-:W-:Y:S01]  /*0310*/  IMAD.IADD R9, R0, 0x1, -R9 ;  /* 0x0000000100097824 */ /* 0x000fe200078e0a09 */
[----:B------:R-:W-:Y:S01]  /*0320*/  SHF.R.U32.HI R0, RZ, 0x1f, R37 ;  /* 0x0000001fff007819 */ /* 0x000fe20000011625 */
[----:B------:R-:W2:Y:S01]  /*0330*/  @!P0 LDG.E.EL R53, desc[UR4][R4.64] ;  /* 0x0000000404358981 */ /* 0x000ea2000c2e1900 */
[----:B------:R-:W-:Y:S02]  /*0340*/  SHF.R.U32.HI R14, RZ, 0x1f, R45 ;  /* 0x0000001fff0e7819 */ /* 0x000fe4000001162d */
[----:B-1----:R-:W-:Y:S01]  /*0350*/  LOP3.LUT R3, R8, 0x1ffffc0, RZ, 0xc0, !PT ;  /* 0x01ffffc008037812 */ /* 0x002fe200078ec0ff */
[----:B------:R-:W2:Y:S01]  /*0360*/  @!P0 LDG.E.EL R26, desc[UR4][R4.64] ;  /* 0x00000004041a8981 */ /* 0x000ea2000c2e1900 */
[----:B------:R-:W-:-:S02]  /*0370*/  LEA.HI.SX32 R37, R37, R0, 0x13 ;  /* 0x0000000025257211 */ /* 0x000fc400078f9aff */
[----:B------:R-:W-:Y:S02]  /*0380*/  LOP3.LUT R11, R11, 0x1ffffc0, RZ, 0xc0, !PT ;  /* 0x01ffffc00b0b7812 */ /* 0x000fe400078ec0ff */
[----:B------:R-:W-:Y:S02]  /*0390*/  LOP3.LUT R10, R13, 0x1ffffc0, RZ, 0xc0, !PT ;  /* 0x01ffffc00d0a7812 */ /* 0x000fe400078ec0ff */
[----:B------:R-:W-:Y:S01]  /*03a0*/  LEA.HI.SX32 R45, R45, R14, 0x13 ;  /* 0x0000000e2d2d7211 */ /* 0x000fe200078f9aff */
[----:B------:R-:W-:Y:S02]  /*03b0*/  IMAD.IADD R3, R36, 0x1, -R3 ;  /* 0x0000000124037824 */ /* 0x000fe400078e0a03 */
[----:B------:R-:W-:Y:S02]  /*03c0*/  IMAD R2, R37, 0x6000, RZ ;  /* 0x0000600025027824 */ /* 0x000fe400078e02ff */
[----:B------:R-:W-:Y:S02]  /*03d0*/  IMAD.IADD R11, R6, 0x1, -R11 ;  /* 0x00000001060b7824 */ /* 0x000fe400078e0a0b */
[----:B------:R-:W-:-:S02]  /*03e0*/  IMAD.IADD R10, R7, 0x1, -R10 ;  /* 0x00000001070a7824 */ /* 0x000fc400078e0a0a */
[----:B------:R-:W-:Y:S02]  /*03f0*/  IMAD R0, R45, 0x6000, RZ ;  /* 0x000060002d007824 */ /* 0x000fe400078e02ff */
[C---:B------:R-:W-:Y:S02]  /*0400*/  IMAD R50, R3.reuse, 0x180, R2 ;  /* 0x0000018003327824 */ /* 0x040fe400078e0202 */
[----:B------:R-:W-:Y:S02]  /*0410*/  IMAD R28, R3, 0x180, R0 ;  /* 0x00000180031c7824 */ /* 0x000fe400078e0200 */
[--C-:B------:R-:W-:Y:S02]  /*0420*/  IMAD R56, R9, 0x180, R2.reuse ;  /* 0x0000018009387824 */ /* 0x100fe400078e0202 */
[--C-:B------:R-:W-:Y:S02]  /*0430*/  IMAD R58, R11, 0x180, R2.reuse ;  /* 0x000001800b3a7824 */ /* 0x100fe400078e0202 */
[----:B------:R-:W-:-:S02]  /*0440*/  IMAD R60, R10, 0x180, R2 ;  /* 0x000001800a3c7824 */ /* 0x000fc400078e0202 */
[----:B------:R-:W1:Y:S01]  /*0450*/  LDC.64 R2, c[0x0][0x248] ;  /* 0x00009200ff027b82 */ /* 0x000e620000000a00 */
[----:B------:R-:W-:Y:S01]  /*0460*/  IMAD R30, R9, 0x180, R0 ;  /* 0x00000180091e7824 */ /* 0x000fe200078e0200 */
[----:B------:R-:W-:-:S04]  /*0470*/  SHF.R.S32.HI R13, RZ, 0x1f, R61 ;  /* 0x0000001fff0d7819 */ /* 0x000fc8000001143d */
[----:B------:R-:W-:-:S04]  /*0480*/  IADD3 R17, P3, R61, R30, RZ ;  /* 0x0000001e3d117210 */ /* 0x000fc80007f7e0ff */
[-C--:B------:R-:W-:Y:S02]  /*0490*/  LEA.HI.X.SX32 R20, R30, R13.reuse, 0x1, P3 ;  /* 0x0000000d1e147211 */ /* 0x080fe400018f0eff */
[C---:B------:R-:W-:Y:S01]  /*04a0*/  LEA R48, P3, R17.reuse, UR6, 0x2 ;  /* 0x0000000611307c11 */ /* 0x040fe2000f8610ff */
[----:B------:R-:W-:Y:S01]  /*04b0*/  IMAD.MOV.U32 R14, RZ, RZ, RZ ;  /* 0x000000ffff0e7224 */ /* 0x000fe200078e00ff */
[----:B------:R-:W-:Y:S02]  /*04c0*/  IADD3 R7, P2, R61, R28, RZ ;  /* 0x0000001c3d077210 */ /* 0x000fe40007f5e0ff */
[----:B------:R-:W-:Y:S02]  /*04d0*/  LEA.HI.X R49, R17, UR7, R20, 0x2, P3 ;  /* 0x0000000711317c11 */ /* 0x000fe400098f1414 */
[----:B------:R-:W-:Y:S01]  /*04e0*/  ISETP.GT.AND P3, PT, R61, 0x17f, PT ;  /* 0x0000017f3d00780c */ /* 0x000fe20003f64270 */
[--C-:B------:R-:W-:Y:S01]  /*04f0*/  IMAD R34, R11, 0x180, R0.reuse ;  /* 0x000001800b227824 */ /* 0x100fe200078e0200 */
[----:B------:R1:W2:Y:S01]  /*0500*/  @!P0 LDG.E.EL R14, desc[UR4][R4.64] ;  /* 0x00000004040e8981 */ /* 0x0002a2000c2e1900 */
[----:B------:R-:W-:Y:S01]  /*0510*/  IMAD R38, R10, 0x180, R0 ;  /* 0x000001800a267824 */ /* 0x000fe200078e0200 */
[----:B------:R-:W-:-:S02]  /*0520*/  LEA.HI.X.SX32 R0, R28, R13, 0x1, P2 ;  /* 0x0000000d1c007211 */ /* 0x000fc400010f0eff */
[----:B------:R-:W-:Y:S02]  /*0530*/  CS2R R54, SRZ ;  /* 0x0000000000367805 */ /* 0x000fe4000001ff00 */
[C---:B------:R-:W-:Y:S02]  /*0540*/  LEA R6, P2, R7.reuse, UR6, 0x2 ;  /* 0x0000000607067c11 */ /* 0x040fe4000f8410ff */
[----:B------:R-:W-:Y:S02]  /*0550*/  IADD3 R10, P4, R61, R34, RZ ;  /* 0x000000223d0a7210 */ /* 0x000fe40007f9e0ff */
[----:B------:R-:W-:Y:S01]  /*0560*/  LEA.HI.X R7, R7, UR7, R0, 0x2, P2 ;  /* 0x0000000707077c11 */ /* 0x000fe200090f1400 */
[----:B01----:R-:W-:Y:S01]  /*0570*/  IMAD.WIDE R4, R61, 0x4, R2 ;  /* 0x000000043d047825 */ /* 0x003fe200078e0202 */
[----:B------:R-:W-:Y:S02]  /*0580*/  IADD3 R8, P5, R61, R38, RZ ;  /* 0x000000263d087210 */ /* 0x000fe40007fbe0ff */
[----:B------:R-:W-:-:S02]  /*0590*/  SHF.R.S32.HI R9, RZ, 0x1f, R57 ;  /* 0x0000001fff097819 */ /* 0x000fc40000011439 */
[----:B------:R-:W-:Y:S01]  /*05a0*/  IADD3 R0, P2, R57, R50, RZ ;  /* 0x0000003239007210 */ /* 0x000fe20007f5e0ff */
[----:B------:R-:W2:Y:S01]  /*05b0*/  @P3 LDG.E.EL R54, desc[UR4][R4.64+-0x600] ;  /* 0xfffa000404363981 */ /* 0x000ea2000c2e1900 */
[-C--:B------:R-:W-:Y:S02]  /*05c0*/  LEA.HI.X.SX32 R15, R34, R13.reuse, 0x1, P4 ;  /* 0x0000000d220f7211 */ /* 0x080fe400020f0eff */
[----:B------:R-:W-:Y:S01]  /*05d0*/  LEA.HI.X.SX32 R13, R38, R13, 0x1, P5 ;  /* 0x0000000d260d7211 */ /* 0x000fe200028f0eff */
[----:B------:R-:W2:Y:S01]  /*05e0*/  @P3 LDG.E.EL R55, desc[UR4][R4.64+-0x600] ;  /* 0xfffa000404373981 */ /* 0x000ea2000c2e1900 */
[----:B------:R-:W-:Y:S02]  /*05f0*/  LEA.HI.X.SX32 R11, R50, R9, 0x1, P2 ;  /* 0x00000009320b7211 */ /* 0x000fe400010f0eff */
[----:B------:R-:W-:Y:S02]  /*0600*/  LEA R16, P5, R8, UR6, 0x2 ;  /* 0x0000000608107c11 */ /* 0x000fe4000f8a10ff */
[----:B------:R-:W-:-:S02]  /*0610*/  LEA R32, P2, R0, UR6, 0x2 ;  /* 0x0000000600207c11 */ /* 0x000fc4000f8410ff */
[----:B------:R-:W-:Y:S02]  /*0620*/  LEA R46, P4, R10, UR6, 0x2 ;  /* 0x000000060a2e7c11 */ /* 0x000fe4000f8810ff */
[----:B------:R-:W-:Y:S02]  /*0630*/  LEA.HI.X R17, R8, UR7, R13, 0x2, P5 ;  /* 0x0000000708117c11 */ /* 0x000fe4000a8f140d */
[----:B------:R-:W-:Y:S02]  /*0640*/  LEA.HI.X R33, R0, UR7, R11, 0x2, P2 ;  /* 0x0000000700217c11 */ /* 0x000fe400090f140b */
[----:B------:R-:W-:Y:S02]  /*0650*/  IADD3 R0, P5, R57, R58, RZ ;  /* 0x0000003a39007210 */ /* 0x000fe40007fbe0ff */
[----:B------:R-:W-:Y:S02]  /*0660*/  LEA.HI.X R47, R10, UR7, R15, 0x2, P4 ;  /* 0x000000070a2f7c11 */ /* 0x000fe4000a0f140f */
[----:B------:R-:W-:-:S02]  /*0670*/  IADD3 R15, P4, R57, R56, RZ ;  /* 0x00000038390f7210 */ /* 0x000fc40007f9e0ff */
[----:B------:R-:W-:Y:S02]  /*0680*/  IADD3 R11, P2, R57, R60, RZ ;  /* 0x0000003c390b7210 */ /* 0x000fe40007f5e0ff */
[-C--:B------:R-:W-:Y:S02]  /*0690*/  LEA.HI.X.SX32 R13, R58, R9.reuse, 0x1, P5 ;  /* 0x000000093a0d7211 */ /* 0x080fe400028f0eff */
[----:B------:R-:W-:Y:S02]  /*06a0*/  LEA R8, P5, R0, UR6, 0x2 ;  /* 0x0000000600087c11 */ /* 0x000fe4000f8a10ff */
[-C--:B------:R-:W-:Y:S02]  /*06b0*/  LEA.HI.X.SX32 R22, R56, R9.reuse, 0x1, P4 ;  /* 0x0000000938167211 */ /* 0x080fe400020f0eff */
[----:B------:R-:W-:Y:S02]  /*06c0*/  LEA.HI.X.SX32 R20, R60, R9, 0x1, P2 ;  /* 0x000000093c147211 */ /* 0x000fe400010f0eff */
[----:B------:R-:W-:Y:S01]  /*06d0*/  LEA.HI.X R9, R0, UR7, R13, 0x2, P5 ;  /* 0x0000000700097c11 */ /* 0x000fe2000a8f140d */
[----:B------:R-:W-:Y:S01]  /*06e0*/  IMAD.MOV.U32 R0, RZ, RZ, RZ ;  /* 0x000000ffff007224 */ /* 0x000fe200078e00ff */
[----:B------:R-:W-:-:S04]  /*06f0*/  LEA R10, P2, R11, UR6, 0x2 ;  /* 0x000000060b0a7c11 */ /* 0x000fc8000f8410ff */
[----:B------:R-:W-:Y:S01]  /*0700*/  LEA.HI.X R11, R11, UR7, R20, 0x2, P2 ;  /* 0x000000070b0b7c11 */ /* 0x000fe200090f1414 */
[----:B------:R0:W2:Y:S01]  /*0710*/  @P3 LDG.E.EL R0, desc[UR4][R6.64+-0x600] ;  /* 0xfffa000406003981 */ /* 0x0000a2000c2e1900 */
[----:B------:R-:W-:Y:S02]  /*0720*/  ISETP.GT.AND P2, PT, R57, 0x17f, PT ;  /* 0x0000017f3900780c */ /* 0x000fe40003f44270 */
[C---:B------:R-:W-:Y:S02]  /*0730*/  LEA R42, P4, R15.reuse, UR6, 0x2 ;  /* 0x000000060f2a7c11 */ /* 0x040fe4000f8810ff */
[----:B------:R-:W-:Y:S01]  /*0740*/  CS2R R40, SRZ ;  /* 0x0000000000287805 */ /* 0x000fe2000001ff00 */
[----:B0-----:R-:W0:Y:S01]  /*0750*/  LDC.64 R6, c[0x0][0x210] ;  /* 0x00008400ff067b82 */ /* 0x001e220000000a00 */
[----:B------:R-:W-:Y:S02]  /*0760*/  LEA.HI.X R43, R15, UR7, R22, 0x2, P4 ;  /* 0x000000070f2b7c11 */ /* 0x000fe4000a0f1416 */
[----:B------:R-:W-:Y:S01]  /*0770*/  CS2R R20, SRZ ;  /* 0x0000000000147805 */ /* 0x000fe2000001ff00 */
[----:B------:R-:W-:-:S04]  /*0780*/  IMAD.MOV.U32 R35, RZ, RZ, RZ ;  /* 0x000000ffff237224 */ /* 0x000fc800078e00ff */
[----:B------:R-:W2:Y:S04]  /*0790*/  @P2 LDG.E.EL R41, desc[UR4][R32.64+-0x600] ;  /* 0xfffa000420292981 */ /* 0x000ea8000c2e1900 */
[----:B------:R1:W2:Y:S04]  /*07a0*/  @P2 LDG.E.EL R40, desc[UR4][R42.64+-0x600] ;  /* 0xfffa00042a282981 */ /* 0x0002a8000c2e1900 */
[----:B------:R1:W2:Y:S04]  /*07b0*/  @P2 LDG.E.EL R20, desc[UR4][R8.64+-0x600] ;  /* 0xfffa000408142981 */ /* 0x0002a8000c2e1900 */
[----:B------:R0:W2:Y:S01]  /*07c0*/  @P2 LDG.E.EL R35, desc[UR4][R10.64+-0x600] ;  /* 0xfffa00040a232981 */ /* 0x0000a2000c2e1900 */
[----:B-1----:R-:W-:-:S02]  /*07d0*/  CS2R R42, SRZ ;  /* 0x00000000002a7805 */ /* 0x002fc4000001ff00 */
[----:B------:R-:W-:Y:S01]  /*07e0*/  CS2R R32, SRZ ;  /* 0x0000000000207805 */ /* 0x000fe2000001ff00 */
[----:B------:R-:W2:Y:S01]  /*07f0*/  @P3 LDG.E.EL R21, desc[UR4][R4.64+-0x600] ;  /* 0xfffa000404153981 */ /* 0x000ea2000c2e1900 */
[----:B------:R-:W-:-:S03]  /*0800*/  IMAD.IADD R9, R57, 0x1, R50 ;  /* 0x0000000139097824 */ /* 0x000fc600078e0232 */
[----:B------:R-:W2:Y:S01]  /*0810*/  @P3 LDG.E.EL R43, desc[UR4][R4.64+-0x600] ;  /* 0xfffa0004042b3981 */ /* 0x000ea2000c2e1900 */
[----:B0-----:R-:W-:Y:S02]  /*0820*/  IMAD.WIDE R10, R9, 0x4, R6 ;  /* 0x00000004090a7825 */ /* 0x001fe400078e0206 */
[----:B------:R-:W0:Y:S02]  /*0830*/  LDC.64 R8, c[0x0][0x218] ;  /* 0x00008600ff087b82 */ /* 0x000e240000000a00 */
[----:B------:R-:W-:Y:S01]  /*0840*/  IMAD.MOV.U32 R15, RZ, RZ, RZ ;  /* 0x000000ffff0f7224 */ /* 0x000fe200078e00ff */
[----:B------:R1:W2:Y:S01]  /*0850*/  @!P0 LDG.E.EL R32, desc[UR4][R10.64] ;  /* 0x000000040a208981 */ /* 0x0002a2000c2e1900 */
[----:B------:R-:W-:Y:S02]  /*0860*/  IMAD.IADD R67, R61, 0x1, R38 ;  /* 0x000000013d437824 */ /* 0x000fe400078e0226 */
[----:B-1----:R-:W-:Y:S02]  /*0870*/  IMAD.WIDE R10, R57, 0x4, R2 ;  /* 0x00000004390a7825 */ /* 0x002fe400078e0202 */
[----:B------:R-:W1:Y:S03]  /*0880*/  LDC.64 R2, c[0x0][0x230] ;  /* 0x00008c00ff027b82 */ /* 0x000e660000000a00 */
[----:B------:R-:W2:Y:S01]  /*0890*/  @P2 LDG.E.EL R15, desc[UR4][R10.64+-0x600] ;  /* 0xfffa00040a0f2981 */ /* 0x000ea2000c2e1900 */
[----:B------:R-:W-:-:S02]  /*08a0*/  IMAD.MOV.U32 R38, RZ, RZ, RZ ;  /* 0x000000ffff267224 */ /* 0x000fc400078e00ff */
[----:B------:R-:W-:Y:S01]  /*08b0*/  IMAD.MOV.U32 R29, RZ, RZ, RZ ;  /* 0x000000ffff1d7224 */ /* 0x000fe200078e00ff */
[----:B------:R-:W2:Y:S04]  /*08c0*/  @P2 LDG.E.EL R42, desc[UR4][R10.64+-0x600] ;  /* 0xfffa00040a2a2981 */ /* 0x000ea8000c2e1900 */
[----:B------:R-:W2:Y:S04]  /*08d0*/  @P2 LDG.E.EL R38, desc[UR4][R10.64+-0x600] ;  /* 0xfffa00040a262981 */ /* 0x000ea8000c2e1900 */
[----:B------:R0:W3:Y:S02]  /*08e0*/  @P3 LDG.E.EL R29, desc[UR4][R16.64+-0x600] ;  /* 0xfffa0004101d3981 */ /* 0x0000e4000c2e1900 */
[----:B0-----:R-:W-:-:S06]  /*08f0*/  CS2R R16, SRZ ;  /* 0x0000000000107805 */ /* 0x001fcc000001ff00 */
[----:B------:R-:W5:Y:S01]  /*0900*/  @P2 LDG.E.EL R16, desc[UR4][R10.64+-0x600] ;  /* 0xfffa00040a102981 */ /* 0x000f62000c2e1900 */
[----:B------:R-:W-:Y:S02]  /*0910*/  IMAD.MOV.U32 R39, RZ, RZ, RZ ;  /* 0x000000ffff277224 */ /* 0x000fe400078e00ff */
[C---:B------:R-:W-:Y:S02]  /*0920*/  IMAD.IADD R59, R61.reuse, 0x1, R28 ;  /* 0x000000013d3b7824 */ /* 0x040fe400078e021c */
[C---:B------:R-:W-:Y:S02]  /*0930*/  IMAD.IADD R63, R61.reuse, 0x1, R30 ;  /* 0x000000013d3f7824 */ /* 0x040fe400078e021e */
[----:B------:R0:W5:Y:S01]  /*0940*/  @P3 LDG.E.EL R39, desc[UR4][R48.64+-0x600] ;  /* 0xfffa000430273981 */ /* 0x000162000c2e1900 */
[----:B------:R-:W-:Y:S02]  /*0950*/  IMAD.IADD R65, R61, 0x1, R34 ;  /* 0x000000013d417824 */ /* 0x000fe400078e0222 */
[----:B------:R-:W-:-:S02]  /*0960*/  IMAD.IADD R51, R57, 0x1, R58 ;  /* 0x0000000139337824 */ /* 0x000fc400078e023a */
[C---:B------:R-:W-:Y:S02]  /*0970*/  IMAD.IADD R69, R57.reuse, 0x1, R60 ;  /* 0x0000000139457824 */ /* 0x040fe400078e023c */
[----:B------:R-:W-:Y:S02]  /*0980*/  IMAD.MOV.U32 R28, RZ, RZ, RZ ;  /* 0x000000ffff1c7224 */ /* 0x000fe400078e00ff */
[----:B0-----:R-:W-:Y:S02]  /*0990*/  IMAD.IADD R49, R57, 0x1, R56 ;  /* 0x0000000139317824 */ /* 0x001fe400078e0238 */
[----:B------:R-:W-:-:S04]  /*09a0*/  IMAD.WIDE R58, R59, 0x4, R6 ;  /* 0x000000043b3a7825 */ /* 0x000fc800078e0206 */
[--C-:B------:R-:W-:Y:S01]  /*09b0*/  IMAD.WIDE R62, R63, 0x4, R6.reuse ;  /* 0x000000043f3e7825 */ /* 0x100fe200078e0206 */
[----:B------:R-:W5:Y:S03]  /*09c0*/  @!P1 LDG.E.EL R52, desc[UR4][R58.64] ;  /* 0x000000043a349981 */ /* 0x000f66000c2e1900 */
[--C-:B------:R-:W-:Y:S01]  /*09d0*/  IMAD.WIDE R64, R65, 0x4, R6.reuse ;  /* 0x0000000441407825 */ /* 0x100fe200078e0206 */
[----:B------:R-:W5:Y:S03]  /*09e0*/  @!P1 LDG.E.EL R17, desc[UR4][R62.64] ;  /* 0x000000043e119981 */ /* 0x000f66000c2e1900 */
[----:B------:R-:W-:-:S04]  /*09f0*/  IMAD.WIDE R66, R67, 0x4, R6 ;  /* 0x0000000443427825 */ /* 0x000fc800078e0206 */
[----:B------:R-:W-:-:S04]  /*0a00*/  IMAD.WIDE R48, R49, 0x4, R6 ;  /* 0x0000000431307825 */ /* 0x000fc800078e0206 */
[----:B------:R-:W-:-:S04]  /*0a10*/  IMAD.WIDE R50, R51, 0x4, R6 ;  /* 0x0000000433327825 */ /* 0x000fc800078e0206 */
[----:B------:R-:W-:Y:S01]  /*0a20*/  IMAD.WIDE R68, R69, 0x4, R6 ;  /* 0x0000000445447825 */ /* 0x000fe200078e0206 */
[----:B------:R0:W5:Y:S01]  /*0a30*/  @!P0 LDG.E.EL R28, desc[UR4][R50.64] ;  /* 0x00000004321c8981 */ /* 0x000162000c2e1900 */
[----:B------:R-:W1:Y:S02]  /*0a40*/  LDC.64 R6, c[0x0][0x228] ;  /* 0x00008a00ff067b82 */ /* 0x000e640000000a00 */
[----:B------:R-:W-:Y:S02]  /*0a50*/  IMAD.MOV.U32 R44, RZ, RZ, RZ ;  /* 0x000000ffff2c7224 */ /* 0x000fe400078e00ff */
[----:B------:R-:W-:Y:S02]  /*0a60*/  IMAD.MOV.U32 R19, RZ, RZ, RZ ;  /* 0x000000ffff137224 */ /* 0x000fe400078e00ff */
[----:B------:R-:W-:Y:S02]  /*0a70*/  IMAD.WIDE R4, R61, 0x4, R8 ;  /* 0x000000043d047825 */ /* 0x000fe400078e0208 */
[----:B------:R4:W5:Y:S01]  /*0a80*/  @P3 LDG.E.EL R44, desc[UR4][R46.64+-0x600] ;  /* 0xfffa00042e2c3981 */ /* 0x000962000c2e1900 */
[----:B0-----:R-:W-:-:S03]  /*0a90*/  CS2R R50, SRZ ;  /* 0x0000000000327805 */ /* 0x001fc6000001ff00 */
[----:B------:R-:W5:Y:S04]  /*0aa0*/  @!P1 LDG.E.EL R25, desc[UR4][R4.64] ;  /* 0x0000000404199981 */ /* 0x000f68000c2e1900 */
[----:B------:R-:W5:Y:S01]  /*0ab0*/  @!P1 LDG.E.EL R33, desc[UR4][R4.64] ;  /* 0x0000000404219981 */ /* 0x000f62000c2e1900 */
[----:B----4-:R-:W-:-:S03]  /*0ac0*/  CS2R R46, SRZ ;  /* 0x00000000002e7805 */ /* 0x010fc6000001ff00 */
[----:B------:R-:W4:Y:S04]  /*0ad0*/  @!P1 LDG.E.EL R19, desc[UR4][R4.64] ;  /* 0x0000000404139981 */ /* 0x000f28000c2e1900 */
[----:B------:R0:W4:Y:S01]  /*0ae0*/  @!P1 LDG.E.EL R51, desc[UR4][R4.64] ;  /* 0x0000000404339981 */ /* 0x000122000c2e1900 */
[----:B------:R-:W-:Y:S02]  /*0af0*/  IMAD.MOV.U32 R22, RZ, RZ, RZ ;  /* 0x000000ffff167224 */ /* 0x000fe400078e00ff */
[----:B------:R-:W-:Y:S01]  /*0b00*/  IMAD.MOV.U32 R30, RZ, RZ, RZ ;  /* 0x000000ffff1e7224 */ /* 0x000fe200078e00ff */
[----:B------:R0:W4:Y:S01]  /*0b10*/  @!P0 LDG.E.EL R47, desc[UR4][R48.64] ;  /* 0x00000004302f8981 */ /* 0x000122000c2e1900 */
[----:B------:R-:W-:Y:S02]  /*0b20*/  IMAD.MOV.U32 R13, RZ, RZ, RZ ;  /* 0x000000ffff0d7224 */ /* 0x000fe400078e00ff */
[----:B------:R-:W-:Y:S01]  /*0b30*/  IMAD.WIDE R8, R57, 0x4, R8 ;  /* 0x0000000439087825 */ /* 0x000fe200078e0208 */
[----:B------:R1:W4:Y:S01]  /*0b40*/  @!P1 LDG.E.EL R22, desc[UR4][R64.64] ;  /* 0x0000000440169981 */ /* 0x000322000c2e1900 */
[----:B0-----:R-:W0:Y:S02]  /*0b50*/  LDC.64 R4, c[0x0][0x240] ;  /* 0x00009000ff047b82 */ /* 0x001e240000000a00 */
[----:B------:R-:W-:Y:S01]  /*0b60*/  IMAD.MOV.U32 R34, RZ, RZ, RZ ;  /* 0x000000ffff227224 */ /* 0x000fe200078e00ff */
[----:B------:R-:W-:Y:S01]  /*0b70*/  CS2R R58, SRZ ;  /* 0x00000000003a7805 */ /* 0x000fe2000001ff00 */
[----:B------:R-:W-:Y:S01]  /*0b80*/  IMAD.MOV.U32 R56, RZ, RZ, RZ ;  /* 0x000000ffff387224 */ /* 0x000fe200078e00ff */
[----:B------:R-:W-:Y:S01]  /*0b90*/  CS2R R48, SRZ ;  /* 0x0000000000307805 */ /* 0x000fe2000001ff00 */
[----:B------:R1:W4:Y:S02]  /*0ba0*/  @!P1 LDG.E.EL R30, desc[UR4][R66.64] ;  /* 0x00000004421e9981 */ /* 0x000324000c2e1900 */
[----:B-1----:R-:W-:Y:S01]  /*0bb0*/  IMAD.WIDE R10, R61, 0x4, R6 ;  /* 0x000000043d0a7825 */ /* 0x002fe200078e0206 */
[----:B------:R-:W-:-:S02]  /*0bc0*/  CS2R R62, SRZ ;  /* 0x00000000003e7805 */ /* 0x000fc4000001ff00 */
[----:B------:R-:W-:Y:S01]  /*0bd0*/  CS2R R64, SRZ ;  /* 0x0000000000407805 */ /* 0x000fe2000001ff00 */
[----:B------:R-:W4:Y:S01]  /*0be0*/  @!P0 LDG.E.EL R50, desc[UR4][R8.64] ;  /* 0x0000000408328981 */ /* 0x000f22000c2e1900 */
[----:B------:R-:W-:-:S03]  /*0bf0*/  IMAD.MOV.U32 R60, RZ, RZ, RZ ;  /* 0x000000ffff3c7224 */ /* 0x000fc600078e00ff */
[----:B------:R-:W4:Y:S04]  /*0c00*/  @!P0 LDG.E.EL R49, desc[UR4][R8.64] ;  /* 0x0000000408318981 */ /* 0x000f28000c2e1900 */
[----:B------:R-:W4:Y:S04]  /*0c10*/  @!P0 LDG.E.EL R48, desc[UR4][R8.64] ;  /* 0x0000000408308981 */ /* 0x000f28000c2e1900 */
[----:B------:R1:W4:Y:S01]  /*0c20*/  @!P0 LDG.E.EL R13, desc[UR4][R8.64] ;  /* 0x00000004080d8981 */ /* 0x000322000c2e1900 */
[----:B------:R-:W-:-:S03]  /*0c30*/  CS2R R66, SRZ ;  /* 0x0000000000427805 */ /* 0x000fc6000001ff00 */
[----:B------:R0:W4:Y:S04]  /*0c40*/  @!P0 LDG.E.EL R34, desc[UR4][R68.64] ;  /* 0x0000000444228981 */ /* 0x000128000c2e1900 */
[----:B------:R-:W4:Y:S01]  /*0c50*/  @!P1 LDG.E.EL R46, desc[UR4][R10.64] ;  /* 0x000000040a2e9981 */ /* 0x000f22000c2e1900 */
[----:B-1----:R-:W-:-:S03]  /*0c60*/  IMAD.WIDE R8, R57, 0x4, R6 ;  /* 0x0000000439087825 */ /* 0x002fc600078e0206 */
[----:B------:R-:W4:Y:S01]  /*0c70*/  @!P1 LDG.E.EL R59, desc[UR4][R10.64] ;  /* 0x000000040a3b9981 */ /* 0x000f22000c2e1900 */
[----:B------:R-:W1:Y:S01]  /*0c80*/  LDC.64 R6, c[0x0][0x250] ;  /* 0x00009400ff067b82 */ /* 0x000e620000000a00 */
[----:B0-----:R-:W-:Y:S02]  /*0c90*/  CS2R R68, SRZ ;  /* 0x0000000000447805 */ /* 0x001fe4000001ff00 */
[----:B------:R-:W4:Y:S04]  /*0ca0*/  @!P1 LDG.E.EL R56, desc[UR4][R10.64] ;  /* 0x000000040a389981 */ /* 0x000f28000c2e1900 */
[----:B------:R0:W4:Y:S04]  /*0cb0*/  @!P1 LDG.E.EL R58, desc[UR4][R10.64] ;  /* 0x000000040a3a9981 */ /* 0x000128000c2e1900 */
[----:B------:R-:W4:Y:S04]  /*0cc0*/  @!P0 LDG.E.EL R64, desc[UR4][R8.64] ;  /* 0x0000000408408981 */ /* 0x000f28000c2e1900 */
[----:B------:R-:W4:Y:S01]  /*0cd0*/  @!P0 LDG.E.EL R63, desc[UR4][R8.64] ;  /* 0x00000004083f8981 */ /* 0x000f22000c2e1900 */
[----:B0-----:R-:W-:-:S03]  /*0ce0*/  IMAD.WIDE R10, R61, 0x4, R2 ;  /* 0x000000043d0a7825 */ /* 0x001fc600078e0202 */
[----:B------:R-:W4:Y:S04]  /*0cf0*/  @!P0 LDG.E.EL R60, desc[UR4][R8.64] ;  /* 0x00000004083c8981 */ /* 0x000f28000c2e1900 */
[----:B------:R0:W4:Y:S01]  /*0d00*/  @!P0 LDG.E.EL R62, desc[UR4][R8.64] ;  /* 0x00000004083e8981 */ /* 0x000122000c2e1900 */
[----:B------:R-:W-:-:S03]  /*0d10*/  CS2R R70, SRZ ;  /* 0x0000000000467805 */ /* 0x000fc6000001ff00 */
[----:B------:R-:W4:Y:S04]  /*0d20*/  @!P1 LDG.E.EL R65, desc[UR4][R10.64] ;  /* 0x000000040a419981 */ /* 0x000f28000c2e1900 */
[----:B------:R-:W4:Y:S01]  /*0d30*/  @!P1 LDG.E.EL R66, desc[UR4][R10.64] ;  /* 0x000000040a429981 */ /* 0x000f22000c2e1900 */
[----:B0-----:R-:W-:Y:S02]  /*0d40*/  IMAD.WIDE R8, R57, 0x4, R2 ;  /* 0x0000000439087825 */ /* 0x001fe400078e0202 */
[----:B------:R-:W0:Y:S01]  /*0d50*/  LDC.64 R2, c[0x0][0x258] ;  /* 0x00009600ff027b82 */ /* 0x000e220000000a00 */
[----:B------:R-:W4:Y:S04]  /*0d60*/  @!P1 LDG.E.EL R68, desc[UR4][R10.64] ;  /* 0x000000040a449981 */ /* 0x000f28000c2e1900 */
[----:B------:R1:W4:Y:S01]  /*0d70*/  @!P1 LDG.E.EL R67, desc[UR4][R10.64] ;  /* 0x000000040a439981 */ /* 0x000322000c2e1900 */
[----:B------:R-:W-:-:S02]  /*0d80*/  CS2R R74, SRZ ;  /* 0x00000000004a7805 */ /* 0x000fc4000001ff00 */
[----:B------:R-:W-:Y:S02]  /*0d90*/  CS2R R72, SRZ ;  /* 0x0000000000487805 */ /* 0x000fe4000001ff00 */
[----:B------:R-:W-:Y:S01]  /*0da0*/  CS2R R76, SRZ ;  /* 0x00000000004c7805 */ /* 0x000fe2000001ff00 */
[----:B------:R-:W4:Y:S04]  /*0db0*/  @!P0 LDG.E.EL R69, desc[UR4][R8.64] ;  /* 0x0000000408458981 */ /* 0x000f28000c2e1900 */
[----:B------:R-:W4:Y:S01]  /*0dc0*/  @!P0 LDG.E.EL R70, desc[UR4][R8.64] ;  /* 0x0000000408468981 */ /* 0x000f22000c2e1900 */
[--C-:B-1----:R-:W-:Y:S01]  /*0dd0*/  IMAD.WIDE R10, R61, 0x4, R4.reuse ;  /* 0x000000043d0a7825 */ /* 0x102fe200078e0204 */
[----:B------:R-:W-:Y:S02]  /*0de0*/  CS2R R80, SRZ ;  /* 0x0000000000507805 */ /* 0x000fe4000001ff00 */
[----:B------:R-:W4:Y:S04]  /*0df0*/  @!P0 LDG.E.EL R72, desc[UR4][R8.64] ;  /* 0x0000000408488981 */ /* 0x000f28000c2e1900 */
[----:B------:R-:W4:Y:S01]  /*0e00*/  @P3 LDG.E.EL R71, desc[UR4][R10.64+-0x600] ;  /* 0xfffa00040a473981 */ /* 0x000f22000c2e1900 */
[----:B------:R-:W-:-:S03]  /*0e10*/  IMAD.WIDE R4, R57, 0x4, R4 ;  /* 0x0000000439047825 */ /* 0x000fc600078e0204 */
[----:B------:R-:W4:Y:S01]  /*0e20*/  @P3 LDG.E.EL R74, desc[UR4][R10.64+-0x600] ;  /* 0xfffa00040a4a3981 */ /* 0x000f22000c2e1900 */
[----:B------:R-:W-:-:S03]  /*0e30*/  CS2R R78, SRZ ;  /* 0x00000000004e7805 */ /* 0x000fc6000001ff00 */
[----:B------:R-:W4:Y:S01]  /*0e40*/  @P3 LDG.E.EL R76, desc[UR4][R10.64+-0x600] ;  /* 0xfffa00040a4c3981 */ /* 0x000f22000c2e1900 */
[----:B------:R-:W-:Y:S02]  /*0e50*/  CS2R R84, SRZ ;  /* 0x0000000000547805 */ /* 0x000fe4000001ff00 */
[----:B------:R-:W-:Y:S01]  /*0e60*/  CS2R R82, SRZ ;  /* 0x0000000000527805 */ /* 0x000fe2000001ff00 */
[----:B------:R1:W4:Y:S01]  /*0e70*/  @P3 LDG.E.EL R75, desc[UR4][R10.64+-0x600] ;  /* 0xfffa00040a4b3981 */ /* 0x000322000c2e1900 */
[----:B------:R-:W-:-:S03]  /*0e80*/  CS2R R86, SRZ ;  /* 0x0000000000567805 */ /* 0x000fc6000001ff00 */
[----:B------:R0:W4:Y:S04]  /*0e90*/  @!P0 LDG.E.EL R73, desc[UR4][R8.64] ;  /* 0x0000000408498981 */ /* 0x000128000c2e1900 */
[----:B------:R-:W4:Y:S01]  /*0ea0*/  @P2 LDG.E.EL R80, desc[UR4][R4.64+-0x600] ;  /* 0xfffa000404502981 */ /* 0x000f22000c2e1900 */
[----:B-1----:R-:W-:-:S03]  /*0eb0*/  CS2R R10, SRZ ;  /* 0x00000000000a7805 */ /* 0x002fc6000001ff00 */
[----:B------:R-:W4:Y:S01]  /*0ec0*/  @P2 LDG.E.EL R81, desc[UR4][R4.64+-0x600] ;  /* 0xfffa000404512981 */ /* 0x000f22000c2e1900 */
[----:B0-----:R-:W-:-:S03]  /*0ed0*/  IMAD.WIDE R8, R61, 0x4, R6 ;  /* 0x000000043d087825 */ /* 0x001fc600078e0206 */
[----:B------:R-:W4:Y:S01]  /*0ee0*/  @P2 LDG.E.EL R79, desc[UR4][R4.64+-0x600] ;  /* 0xfffa0004044f2981 */ /* 0x000f22000c2e1900 */
[----:B------:R-:W-:-:S03]  /*0ef0*/  IMAD.WIDE R6, R57, 0x4, R6 ;  /* 0x0000000439067825 */ /* 0x000fc600078e0206 */
[----:B------:R0:W4:Y:S04]  /*0f00*/  @P2 LDG.E.EL R78, desc[UR4][R4.64+-0x600] ;  /* 0xfffa0004044e2981 */ /* 0x000128000c2e1900 */
[----:B------:R-:W4:Y:S04]  /*0f10*/  @P3 LDG.E.EL R77, desc[UR4][R8.64+-0x600] ;  /* 0xfffa0004084d3981 */ /* 0x000f28000c2e1900 */
[----:B------:R-:W4:Y:S01]  /*0f20*/  @P3 LDG.E.EL R84, desc[UR4][R8.64+-0x600] ;  /* 0xfffa000408543981 */ /* 0x000f22000c2e1900 */
[----:B0-----:R-:W-:-:S03]  /*0f30*/  IMAD.WIDE R4, R61, 0x4, R2 ;  /* 0x000000043d047825 */ /* 0x001fc600078e0202 */
[----:B------:R-:W4:Y:S01]  /*0f40*/  @P3 LDG.E.EL R83, desc[UR4][R8.64+-0x600] ;  /* 0xfffa000408533981 */ /* 0x000f22000c2e1900 */
[----:B------:R-:W-:-:S03]  /*0f50*/  IMAD.MOV.U32 R61, RZ, RZ, RZ ;  /* 0x000000ffff3d7224 */ /* 0x000fc600078e00ff */
[----:B------:R0:W4:Y:S01]  /*0f60*/  @P3 LDG.E.EL R82, desc[UR4][R8.64+-0x600] ;  /* 0xfffa000408523981 */ /* 0x000122000c2e1900 */
[----:B------:R-:W-:-:S03]  /*0f70*/  IMAD.WIDE R2, R57, 0x4, R2 ;  /* 0x0000000439027825 */ /* 0x000fc600078e0202 */
[----:B------:R-:W4:Y:S01]  /*0f80*/  @P2 LDG.E.EL R10, desc[UR4][R6.64+-0x600] ;  /* 0xfffa0004060a2981 */ /* 0x000f22000c2e1900 */
[----:B------:R-:W-:-:S03]  /*0f90*/  IMAD.MOV.U32 R57, RZ, RZ, RZ ;  /* 0x000000ffff397224 */ /* 0x000fc600078e00ff */
[----:B------:R-:W4:Y:S01]  /*0fa0*/  @P2 LDG.E.EL R86, desc[UR4][R6.64+-0x600] ;  /* 0xfffa000406562981 */ /* 0x000f22000c2e1900 */
[----:B0-----:R-:W-:-:S03]  /*0fb0*/  CS2R R8, SRZ ;  /* 0x0000000000087805 */ /* 0x001fc6000001ff00 */
[----:B------:R-:W4:Y:S01]  /*0fc0*/  @P2 LDG.E.EL R85, desc[UR4][R6.64+-0x600] ;  /* 0xfffa000406552981 */ /* 0x000f22000c2e1900 */
[----:B------:R-:W-:-:S03]  /*0fd0*/  IMAD.MOV.U32 R88, RZ, RZ, RZ ;  /* 0x000000ffff587224 */ /* 0x000fc600078e00ff */
[----:B------:R0:W4:Y:S04]  /*0fe0*/  @P2 LDG.E.EL R11, desc[UR4][R6.64+-0x600] ;  /* 0xfffa0004060b2981 */ /* 0x000128000c2e1900 */
[----:B------:R-:W4:Y:S04]  /*0ff0*/  @P3 LDG.E.EL R61, desc[UR4][R4.64+-0x600] ;  /* 0xfffa0004043d3981 */ /* 0x000f28000c2e1900 */
[----:B------:R-:W4:Y:S01]  /*1000*/  @P3 LDG.E.EL R87, desc[UR4][R4.64+-0x600] ;  /* 0xfffa000404573981 */ /* 0x000f22000c2e1900 */
[----:B0-----:R-:W-:-:S03]  /*1010*/  CS2R R6, SRZ ;  /* 0x0000000000067805 */ /* 0x001fc6000001ff00 */
[----:B------:R-:W4:Y:S04]  /*1020*/  @P3 LDG.E.EL R8, desc[UR4][R4.64+-0x600] ;  /* 0xfffa000404083981 */ /* 0x000f28000c2e1900 */
[----:B------:R3:W4:Y:S04]  /*1030*/  @P3 LDG.E.EL R9, desc[UR4][R4.64+-0x600] ;  /* 0xfffa000404093981 */ /* 0x000728000c2e1900 */
[----:B------:R-:W4:Y:S04]  /*1040*/  @P2 LDG.E.EL R7, desc[UR4][R2.64+-0x600] ;  /* 0xfffa000402072981 */ /* 0x000f28000c2e1900 */
[----:B------:R-:W4:Y:S04]  /*1050*/  @P2 LDG.E.EL R6, desc[UR4][R2.64+-0x600] ;  /* 0xfffa000402062981 */ /* 0x000f28000c2e1900 */
[----:B------:R-:W4:Y:S04]  /*1060*/  @P2 LDG.E.EL R57, desc[UR4][R2.64+-0x600] ;  /* 0xfffa000402392981 */ /* 0x000f28000c2e1900 */
[----:B------:R0:W4:Y:S01]  /*1070*/  @P2 LDG.E.EL R88, desc[UR4][R2.64+-0x600] ;  /* 0xfffa000402582981 */ /* 0x000122000c2e1900 */
[----:B--2---:R-:W-:-:S02]  /*1080*/  SEL R12, R12, RZ, !P1 ;  /* 0x000000ff0c0c7207 */ /* 0x004fc40004800000 */
[----:B---3--:R-:W-:-:S03]  /*1090*/  SEL R4, R27, RZ, !P1 ;  /* 0x000000ff1b047207 */ /* 0x008fc60004800000 */
[----:B------:R-:W-:Y:S02]  /*10a0*/  FADD R5, R12, 0.0010000000474974513054 ;  /* 0x3a83126f0c057421 */ /* 0x000fe40000000000 */
[----:B------:R-:W-:Y:S02]  /*10b0*/  FADD R4, R4, 0.0010000000474974513054 ;  /* 0x3a83126f04047421 */ /* 0x000fe40000000000 */
[----:B------:R-:W1:Y:S01]  /*10c0*/  MUFU.SQRT R89, R5 ;  /* 0x0000000500597308 */ /* 0x000e620000002000 */
[----:B------:R-:W-:-:S07]  /*10d0*/  SEL R12, R23, RZ, !P1 ;  /* 0x000000ff170c7207 */ /* 0x000fce0004800000 */
[----:B------:R-:W2:Y:S01]  /*10e0*/  MUFU.SQRT R4, R4 ;  /* 0x0000000400047308 */ /* 0x000ea20000002000 */
[----:B------:R-:W-:Y:S01]  /*10f0*/  FADD R12, R12, 0.0010000000474974513054 ;  /* 0x3a83126f0c0c7421 */ /* 0x000fe20000000000 */
[----:B-1----:R-:W-:-:S06]  /*1100*/  FSETP.GT.AND P5, PT, R89, 8.50705917302346158658e+37, PT ;  /* 0x7e8000005900780b */ /* 0x002fcc0003fa4000 */
[----:B------:R-:W1:Y:S01]  /*1110*/  MUFU.SQRT R12, R12 ;  /* 0x0000000c000c7308 */ /* 0x000e620000002000 */
[----:B------:R-:W-:Y:S01]  /*1120*/  FSETP.GEU.AND P6, PT, R89, 1.175494350822287508e-38, PT ;  /* 0x008000005900780b */ /* 0x000fe20003fce000 */
[----:B0-----:R-:W-:Y:S01]  /*1130*/  IMAD.MOV.U32 R2, RZ, RZ, 0x3e800000 ;  /* 0x3e800000ff027424 */ /* 0x001fe200078e00ff */
[----:B-----5:R-:W-:Y:S02]  /*1140*/  SEL R24, R24, RZ, !P1 ;  /* 0x000000ff18187207 */ /* 0x020fe40004800000 */
[----:B--2---:R-:W-:-:S03]  /*1150*/  FSETP.GT.AND P4, PT, R4, 8.50705917302346158658e+37, PT ;  /* 0x7e8000000400780b */ /* 0x004fc60003f84000 */
[----:B------:R-:W-:Y:S01]  /*1160*/  FADD R24, R24, 0.0010000000474974513054 ;  /* 0x3a83126f18187421 */ /* 0x000fe20000000000 */
[----:B------:R-:W-:Y:S01]  /*1170*/  FSEL R90, R2, 1, P5 ;  /* 0x3f800000025a7808 */ /* 0x000fe20002800000 */
[----:B------:R-:W-:-:S04]  /*1180*/  @P5 FMUL R89, R89, 0.25 ;  /* 0x3e80000059595820 */ /* 0x000fc80000400000 */
[----:B------:R-:W-:Y:S01]  /*1190*/  @!P6 FMUL R90, R90, 16777216 ;  /* 0x4b8000005a5ae820 */ /* 0x000fe20000400000 */
[----:B------:R-:W-:Y:S01]  /*11a0*/  @!P6 FMUL R89, R89, 16777216 ;  /* 0x4b8000005959e820 */ /* 0x000fe20000400000 */
[----:B-1----:R-:W-:Y:S01]  /*11b0*/  FSETP.GT.AND P6, PT, R12, 8.50705917302346158658e+37, PT ;  /* 0x7e8000000c00780b */ /* 0x002fe20003fc4000 */
[----:B------:R-:W0:Y:S01]  /*11c0*/  MUFU.SQRT R24, R24 ;  /* 0x0000001800187308 */ /* 0x000e220000002000 */
[C---:B------:R-:W-:Y:S01]  /*11d0*/  FSETP.GEU.AND P5, PT, R4.reuse, 1.175494350822287508e-38, PT ;  /* 0x008000000400780b */ /* 0x040fe20003fae000 */
[----:B------:R-:W-:Y:S01]  /*11e0*/  @P4 FMUL R4, R4, 0.25 ;  /* 0x3e80000004044820 */ /* 0x000fe20000400000 */
[----:B------:R-:W-:Y:S02]  /*11f0*/  FSEL R5, R2, 1, P4 ;  /* 0x3f80000002057808 */ /* 0x000fe40002000000 */
[----:B------:R-:W-:Y:S02]  /*1200*/  FSETP.GEU.AND P4, PT, R12, 1.175494350822287508e-38, PT ;  /* 0x008000000c00780b */ /* 0x000fe40003f8e000 */
[----:B------:R-:W-:-:S05]  /*1210*/  SEL R23, R31, RZ, !P0 ;  /* 0x000000ff1f177207 */ /* 0x000fca0004000000 */
[----:B------:R-:W-:Y:S01]  /*1220*/  @P6 FMUL R12, R12, 0.25 ;  /* 0x3e8000000c0c6820 */ /* 0x000fe20000400000 */
[----:B------:R-:W-:Y:S01]  /*1230*/  FADD R23, R23, 0.0010000000474974513054 ;  /* 0x3a83126f17177421 */ /* 0x000fe20000000000 */
[----:B------:R-:W-:Y:S01]  /*1240*/  @!P5 FMUL R4, R4, 16777216 ;  /* 0x4b8000000404d820 */ /* 0x000fe20000400000 */
[----:B------:R-:W-:Y:S01]  /*1250*/  @!P5 FMUL R5, R5, 16777216 ;  /* 0x4b8000000505d820 */ /* 0x000fe20000400000 */
[----:B0-----:R-:W-:Y:S02]  /*1260*/  FSETP.GT.AND P5, PT, R24, 8.50705917302346158658e+37, PT ;  /* 0x7e8000001800780b */ /* 0x001fe40003fa4000 */
[----:B------:R-:W-:Y:S01]  /*1270*/  @!P4 FMUL R12, R12, 16777216 ;  /* 0x4b8000000c0cc820 */ /* 0x000fe20000400000 */
[----:B------:R-:W-:Y:S01]  /*1280*/  FSEL R31, R2, 1, P6 ;  /* 0x3f800000021f7808 */ /* 0x000fe20003000000 */
[----:B------:R-:W0:Y:S01]  /*1290*/  MUFU.SQRT R23, R23 ;  /* 0x0000001700177308 */ /* 0x000e220000002000 */
[----:B------:R-:W-:Y:S02]  /*12a0*/  FSETP.GEU.AND P6, PT, R24, 1.175494350822287508e-38, PT ;  /* 0x008000001800780b */ /* 0x000fe40003fce000 */
[----:B------:R-:W-:-:S05]  /*12b0*/  SEL R27, R53, RZ, !P0 ;  /* 0x000000ff351b7207 */ /* 0x000fca0004000000 */
[----:B------:R-:W1:Y:S01]  /*12c0*/  MUFU.RCP R4, R4 ;  /* 0x0000000400047308 */ /* 0x000e620000001000 */
[----:B------:R-:W-:-:S07]  /*12d0*/  @P5 FMUL R24, R24, 0.25 ;  /* 0x3e80000018185820 */ /* 0x000fce0000400000 */
[----:B------:R-:W2:Y:S01]  /*12e0*/  MUFU.RCP R12, R12 ;  /* 0x0000000c000c7308 */ /* 0x000ea20000001000 */
[----:B------:R-:W-:Y:S01]  /*12f0*/  FADD R27, R27, 0.0010000000474974513054 ;  /* 0x3a83126f1b1b7421 */ /* 0x000fe20000000000 */
[----:B------:R-:W-:Y:S01]  /*1300*/  @!P6 FMUL R24, R24, 16777216 ;  /* 0x4b8000001818e820 */ /* 0x000fe20000400000 */
[----:B------:R-:W-:Y:S01]  /*1310*/  @!P4 FMUL R31, R31, 16777216 ;  /* 0x4b8000001f1fc820 */ /* 0x000fe20000400000 */
[----:B------:R-:W-:Y:S02]  /*1320*/  SEL R26, R26, RZ, !P0 ;  /* 0x000000ff1a1a7207 */ /* 0x000fe40004000000 */
[----:B0-----:R-:W-:Y:S01]  /*1330*/  FSETP.GT.AND P4, PT, R23, 8.50705917302346158658e+37, PT ;  /* 0x7e8000001700780b */ /* 0x001fe20003f84000 */
[----:B-1----:R-:W-:Y:S01]  /*1340*/  FMUL R4, R4, R5 ;  /* 0x0000000504047220 */ /* 0x002fe20000400000 */
[----:B------:R-:W0:Y:S01]  /*1350*/  MUFU.SQRT R27, R27 ;  /* 0x0000001b001b7308 */ /* 0x000e220000002000 */
[----:B------:R-:W-:Y:S01]  /*1360*/  FADD R26, R26, 0.0010000000474974513054 ;  /* 0x3a83126f1a1a7421 */ /* 0x000fe20000000000 */
[----:B--2---:R-:W-:-:S06]  /*1370*/  FMUL R5, R12, R31 ;  /* 0x0000001f0c057220 */ /* 0x004fcc0000400000 */
[----:B------:R-:W1:Y:S01]  /*1380*/  MUFU.RCP R24, R24 ;  /* 0x0000001800187308 */ /* 0x000e620000001000 */
[----:B------:R-:W-:Y:S02]  /*1390*/  FSEL R31, R2, 1, P5 ;  /* 0x3f800000021f7808 */ /* 0x000fe40002800000 */
[----:B------:R-:W-:Y:S02]  /*13a0*/  FSETP.GEU.AND P5, PT, R23, 1.175494350822287508e-38, PT ;  /* 0x008000001700780b */ /* 0x000fe40003fae000 */
[----:B------:R-:W-:-:S03]  /*13b0*/  SEL R14, R14, RZ, !P0 ;  /* 0x000000ff0e0e7207 */ /* 0x000fc60004000000 */
[----:B------:R-:W2:Y:S01]  /*13c0*/  MUFU.SQRT R26, R26 ;  /* 0x0000001a001a7308 */ /* 0x000ea20000002000 */
[----:B------:R-:W-:Y:S01]  /*13d0*/  @P4 FMUL R23, R23, 0.25 ;  /* 0x3e80000017174820 */ /* 0x000fe20000400000 */
[----:B------:R-:W-:Y:S01]  /*13e0*/  @!P6 FMUL R31, R31, 16777216 ;  /* 0x4b8000001f1fe820 */ /* 0x000fe20000400000 */
[----:B------:R-:W-:Y:S01]  /*13f0*/  FADD R14, R14, 0.0010000000474974513054 ;  /* 0x3a83126f0e0e7421 */ /* 0x000fe20000000000 */
[----:B0-----:R-:W-:Y:S02]  /*1400*/  FSETP.GT.AND P6, PT, R27, 8.50705917302346158658e+37, PT ;  /* 0x7e8000001b00780b */ /* 0x001fe40003fc4000 */
[----:B-1----:R-:W-:Y:S02]  /*1410*/  FMUL R12, R24, R31 ;  /* 0x0000001f180c7220 */ /* 0x002fe40000400000 */
[----:B------:R-:W-:Y:S01]  /*1420*/  @!P5 FMUL R23, R23, 16777216 ;  /* 0x4b8000001717d820 */ /* 0x000fe20000400000 */
[----:B------:R-:W-:Y:S01]  /*1430*/  FSEL R24, R2, 1, P4 ;  /* 0x3f80000002187808 */ /* 0x000fe20002000000 */
[----:B------:R-:W0:Y:S01]  /*1440*/  MUFU.SQRT R31, R14 ;  /* 0x0000000e001f7308 */ /* 0x000e220000002000 */
[----:B------:R-:W-:-:S02]  /*1450*/  SEL R53, R54, RZ, P3 ;  /* 0x000000ff36357207 */ /* 0x000fc40001800000 */
[----:B------:R-:W-:Y:S01]  /*1460*/  FSETP.GEU.AND P4, PT, R27, 1.175494350822287508e-38, PT ;  /* 0x008000001b00780b */ /* 0x000fe20003f8e000 */
[----:B------:R-:W-:Y:S01]  /*1470*/  @!P5 FMUL R24, R24, 16777216 ;  /* 0x4b8000001818d820 */ /* 0x000fe20000400000 */
[----:B--2---:R-:W-:Y:S01]  /*1480*/  FSETP.GT.AND P5, PT, R26, 8.50705917302346158658e+37, PT ;  /* 0x7e8000001a00780b */ /* 0x004fe20003fa4000 */
[----:B------:R-:W-:Y:S02]  /*1490*/  FADD R53, R53, 0.0010000000474974513054 ;  /* 0x3a83126f35357421 */ /* 0x000fe40000000000 */
[----:B------:R-:W1:Y:S01]  /*14a0*/  MUFU.RCP R23, R23 ;  /* 0x0000001700177308 */ /* 0x000e620000001000 */
[----:B------:R-:W-:Y:S01]  /*14b0*/  FSEL R54, R2, 1, P6 ;  /* 0x3f80000002367808 */ /* 0x000fe20003000000 */
[----:B------:R-:W-:Y:S01]  /*14c0*/  @P6 FMUL R27, R27, 0.25 ;  /* 0x3e8000001b1b6820 */ /* 0x000fe20000400000 */
[----:B------:R-:W-:Y:S02]  /*14d0*/  FSETP.GEU.AND P6, PT, R26, 1.175494350822287508e-38, PT ;  /* 0x008000001a00780b */ /* 0x000fe40003fce000 */
[----:B------:R-:W-:-:S03]  /*14e0*/  SEL R55, R55, RZ, P3 ;  /* 0x000000ff37377207 */ /* 0x000fc60001800000 */
[----:B------:R-:W2:Y:S01]  /*14f0*/  MUFU.SQRT R53, R53 ;  /* 0x0000003500357308 */ /* 0x000ea20000002000 */
[----:B------:R-:W-:Y:S01]  /*1500*/  @!P4 FMUL R27, R27, 16777216 ;  /* 0x4b8000001b1bc820 */ /* 0x000fe20000400000 */
[----:B------:R-:W-:Y:S01]  /*1510*/  @!P4 FMUL R54, R54, 16777216 ;  /* 0x4b8000003636c820 */ /* 0x000fe20000400000 */
[----:B0-----:R-:W-:Y:S01]  /*1520*/  FSETP.GT.AND P4, PT, R31, 8.50705917302346158658e+37, PT ;  /* 0x7e8000001f00780b */ /* 0x001fe20003f84000 */
[----:B------:R-:W-:-:S04]  /*1530*/  @P5 FMUL R26, R26, 0.25 ;  /* 0x3e8000001a1a5820 */ /* 0x000fc80000400000 */
[----:B------:R0:W-:Y:S01]  /*1540*/  MUFU.RCP R3, R89 ;  /* 0x0000005900037308 */ /* 0x0001e20000001000 */
[----:B-1----:R-:W-:Y:S01]  /*1550*/  FMUL R14, R23, R24 ;  /* 0x00000018170e7220 */ /* 0x002fe20000400000 */
[----:B0-----:R-:W-:Y:S01]  /*1560*/  FADD R89, R55, 0.0010000000474974513054 ;  /* 0x3a83126f37597421 */ /* 0x001fe20000000000 */
[----:B------:R-:W-:-:S05]  /*1570*/  FSEL R55, R2, 1, P5 ;  /* 0x3f80000002377808 */ /* 0x000fca0002800000 */
[----:B------:R0:W1:Y:S01]  /*1580*/  MUFU.RCP R23, R27 ;  /* 0x0000001b00177308 */ /* 0x0000620000001000 */
[----:B------:R-:W-:Y:S01]  /*1590*/  FSETP.GEU.AND P5, PT, R31, 1.175494350822287508e-38, PT ;  /* 0x008000001f00780b */ /* 0x000fe20003fae000 */
[----:B------:R-:W-:Y:S01]  /*15a0*/  @!P6 FMUL R26, R26, 16777216 ;  /* 0x4b8000001a1ae820 */ /* 0x000fe20000400000 */
[----:B------:R-:W-:Y:S01]  /*15b0*/  @!P6 FMUL R55, R55, 16777216 ;  /* 0x4b8000003737e820 */ /* 0x000fe20000400000 */
[----:B--2---:R-:W-:Y:S01]  /*15c0*/  FSETP.GT.AND P6, PT, R53, 8.50705917302346158658e+37, PT ;  /* 0x7e8000003500780b */ /* 0x004fe20003fc4000 */
[----:B------:R-:W-:Y:S01]  /*15d0*/  @P4 FMUL R31, R31, 0.25 ;  /* 0x3e8000001f1f4820 */ /* 0x000fe20000400000 */
[----:B0-----:R-:W-:Y:S02]  /*15e0*/  FSEL R27, R2, 1, P4 ;  /* 0x3f800000021b7808 */ /* 0x001fe40002000000 */
[----:B------:R-:W-:-:S06]  /*15f0*/  FSETP.GEU.AND P4, PT, R53, 1.175494350822287508e-38, PT ;  /* 0x008000003500780b */ /* 0x000fcc0003f8e000 */
[----:B------:R-:W-:Y:S01]  /*1600*/  @!P5 FMUL R31, R31, 16777216 ;  /* 0x4b8000001f1fd820 */ /* 0x000fe20000400000 */
[----:B-1----:R-:W-:Y:S01]  /*1610*/  FMUL R23, R23, R54 ;  /* 0x0000003617177220 */ /* 0x002fe20000400000 */
[----:B------:R-:W-:Y:S01]  /*1620*/  MUFU.RCP R24, R26 ;  /* 0x0000001a00187308 */ /* 0x000fe20000001000 */
[----:B------:R-:W-:-:S07]  /*1630*/  @P6 FMUL R53, R53, 0.25 ;  /* 0x3e80000035356820 */ /* 0x000fce0000400000 */
[----:B------:R-:W0:Y:S01]  /*1640*/  MUFU.SQRT R54, R89 ;  /* 0x0000005900367308 */ /* 0x000e220000002000 */
[----:B------:R-:W-:-:S07]  /*1650*/  SEL R43, R43, RZ, P3 ;  /* 0x000000ff2b2b7207 */ /* 0x000fce0001800000 */
[----:B------:R1:W2:Y:S01]  /*1660*/  MUFU.RCP R26, R31 ;  /* 0x0000001f001a7308 */ /* 0x0002a20000001000 */
[----:B------:R-:W-:Y:S01]  /*1670*/  @!P4 FMUL R53, R53, 16777216 ;  /* 0x4b8000003535c820 */ /* 0x000fe20000400000 */
[----:B------:R-:W-:Y:S01]  /*1680*/  @!P5 FMUL R27, R27, 16777216 ;  /* 0x4b8000001b1bd820 */ /* 0x000fe20000400000 */
[----:B------:R-:W-:Y:S01]  /*1690*/  FADD R43, R43, 0.0010000000474974513054 ;  /* 0x3a83126f2b2b7421 */ /* 0x000fe20000000000 */
[----:B------:R-:W-:Y:S01]  /*16a0*/  FMUL R3, R3, R90 ;  /* 0x0000005a03037220 */ /* 0x000fe20000400000 */
[----:B0-----:R-:W-:-:S03]  /*16b0*/  FSETP.GT.AND P5, PT, R54, 8.50705917302346158658e+37, PT ;  /* 0x7e8000003600780b */ /* 0x001fc60003fa4000 */
[----:B------:R-:W0:Y:S01]  /*16c0*/  MUFU.RCP R53, R53 ;  /* 0x0000003500357308 */ /* 0x000e220000001000 */
[----:B-1----:R-:W-:Y:S02]  /*16d0*/  SEL R31, R21, RZ, P3 ;  /* 0x000000ff151f7207 */ /* 0x002fe40001800000 */
[----:B------:R-:W-:Y:S01]  /*16e0*/  FSEL R90, R2, 1, P6 ;  /* 0x3f800000025a7808 */ /* 0x000fe20003000000 */
[----:B--2---:R-:W-:-:S04]  /*16f0*/  FMUL R26, R26, R27 ;  /* 0x0000001b1a1a7220 */ /* 0x004fc80000400000 */
[----:B------:R-:W1:Y:S01]  /*1700*/  MUFU.SQRT R27, R43 ;  /* 0x0000002b001b7308 */ /* 0x000e620000002000 */
[----:B------:R-:W-:Y:S01]  /*1710*/  FSETP.GEU.AND P6, PT, R54, 1.175494350822287508e-38, PT ;  /* 0x008000003600780b */ /* 0x000fe20003fce000 */
[----:B------:R-:W-:Y:S01]  /*1720*/  FADD R31, R31, 0.0010000000474974513054 ;  /* 0x3a83126f1f1f7421 */ /* 0x000fe20000000000 */
[----:B------:R-:W-:Y:S01]  /*1730*/  @!P4 FMUL R90, R90, 16777216 ;  /* 0x4b8000005a5ac820 */ /* 0x000fe20000400000 */
[----:B------:R-:W-:Y:S01]  /*1740*/  SEL R15, R15, RZ, P2 ;  /* 0x000000ff0f0f7207 */ /* 0x000fe20001000000 */
[----:B------:R-:W-:-:S03]  /*1750*/  @P5 FMUL R54, R54, 0.25 ;  /* 0x3e80000036365820 */ /* 0x000fc60000400000 */
[----:B------:R-:W2:Y:S01]  /*1760*/  MUFU.SQRT R31, R31 ;  /* 0x0000001f001f7308 */ /* 0x000ea20000002000 */
[----:B0-----:R-:W-:Y:S01]  /*1770*/  FMUL R21, R53, R90 ;  /* 0x0000005a35157220 */ /* 0x001fe20000400000 */
[----:B------:R-:W-:Y:S01]  /*1780*/  FADD R53, R15, 0.0010000000474974513054 ;  /* 0x3a83126f0f357421 */ /* 0x000fe20000000000 */
[----:B------:R-:W-:-:S03]  /*1790*/  FSEL R15, R2, 1, P5 ;  /* 0x3f800000020f7808 */ /* 0x000fc60002800000 */
[----:B------:R-:W-:Y:S01]  /*17a0*/  @!P6 FMUL R54, R54, 16777216 ;  /* 0x4b8000003636e820 */ /* 0x000fe20000400000 */
[----:B-1----:R-:W-:Y:S02]  /*17b0*/  FSETP.GT.AND P4, PT, R27, 8.50705917302346158658e+37, PT ;  /* 0x7e8000001b00780b */ /* 0x002fe40003f84000 */
[----:B------:R-:W-:Y:S01]  /*17c0*/  SEL R38, R38, RZ, P2 ;  /* 0x000000ff26267207 */ /* 0x000fe20001000000 */
[----:B------:R-:W0:Y:S01]  /*17d0*/  MUFU.SQRT R53, R53 ;  /* 0x0000003500357308 */ /* 0x000e220000002000 */
[----:B------:R-:W-:Y:S01]  /*17e0*/  @!P6 FMUL R15, R15, 16777216 ;  /* 0x4b8000000f0fe820 */ /* 0x000fe20000400000 */
[----:B------:R-:W-:Y:S02]  /*17f0*/  FSETP.GEU.AND P6, PT, R27, 1.175494350822287508e-38, PT ;  /* 0x008000001b00780b */ /* 0x000fe40003fce000 */
[----:B------:R-:W-:Y:S01]  /*1800*/  FADD R38, R38, 0.0010000000474974513054 ;  /* 0x3a83126f26267421 */ /* 0x000fe20000000000 */
[----:B--2---:R-:W-:-:S03]  /*1810*/  FSETP.GT.AND P5, PT, R31, 8.50705917302346158658e+37, PT ;  /* 0x7e8000001f00780b */ /* 0x004fc60003fa4000 */
[----:B------:R-:W1:Y:S01]  /*1820*/  MUFU.RCP R54, R54 ;  /* 0x0000003600367308 */ /* 0x000e620000001000 */
[----:B------:R-:W-:Y:S01]  /*1830*/  FMUL R24, R24, R55 ;  /* 0x0000003718187220 */ /* 0x000fe20000400000 */
[----:B------:R-:W-:Y:S01]  /*1840*/  SEL R43, R16, RZ, P2 ;  /* 0x000000ff102b7207 */ /* 0x000fe20001000000 */
[----:B------:R-:W-:Y:S01]  /*1850*/  @P4 FMUL R27, R27, 0.25 ;  /* 0x3e8000001b1b4820 */ /* 0x000fe20000400000 */
[----:B------:R-:W-:Y:S02]  /*1860*/  FSEL R55, R2, 1, P4 ;  /* 0x3f80000002377808 */ /* 0x000fe40002000000 */
[----:B------:R-:W-:Y:S02]  /*1870*/  FSETP.GEU.AND P4, PT, R31, 1.175494350822287508e-38, PT ;  /* 0x008000001f00780b */ /* 0x000fe40003f8e000 */
[----:B------:R-:W2:Y:S01]  /*1880*/  MUFU.SQRT R38, R38 ;  /* 0x0000002600267308 */ /* 0x000ea20000002000 */
[----:B------:R-:W-:Y:S01]  /*1890*/  FADD R43, R43, 0.0010000000474974513054 ;  /* 0x3a83126f2b2b7421 */ /* 0x000fe20000000000 */
[----:B------:R-:W-:Y:S01]  /*18a0*/  @!P6 FMUL R27, R27, 16777216 ;  /* 0x4b8000001b1be820 */ /* 0x000fe20000400000 */
[----:B------:R-:W-:Y:S01]  /*18b0*/  @!P6 FMUL R55, R55, 16777216 ;  /* 0x4b8000003737e820 */ /* 0x000fe20000400000 */
[----:B0-----:R-:W-:Y:S01]  /*18c0*/  FSETP.GT.AND P6, PT, R53, 8.50705917302346158658e+37, PT ;  /* 0x7e8000003500780b */ /* 0x001fe20003fc4000 */
[----:B------:R-:W-:Y:S01]  /*18d0*/  @P5 FMUL R31, R31, 0.25 ;  /* 0x3e8000001f1f5820 */ /* 0x000fe20000400000 */
[----:B-1----:R-:W-:Y:S01]  /*18e0*/  FMUL R15, R54, R15 ;  /* 0x0000000f360f7220 */ /* 0x002fe20000400000 */
[----:B------:R-:W-:Y:S01]  /*18f0*/  FSEL R54, R2, 1, P5 ;  /* 0x3f80000002367808 */ /* 0x000fe20002800000 */
[----:B------:R-:W0:Y:S01]  /*1900*/  MUFU.SQRT R43, R43 ;  /* 0x0000002b002b7308 */ /* 0x000e220000002000 */
[----:B------:R-:W-:-:S02]  /*1910*/  FSETP.GEU.AND P5, PT, R53, 1.175494350822287508e-38, PT ;  /* 0x008000003500780b */ /* 0x000fc40003fae000 */
[----:B------:R-:W-:Y:S01]  /*1920*/  @!P4 FMUL R31, R31, 16777216 ;  /* 0x4b8000001f1fc820 */ /* 0x000fe20000400000 */
[----:B------:R-:W-:Y:S01]  /*1930*/  @!P4 FMUL R54, R54, 16777216 ;  /* 0x4b8000003636c820 */ /* 0x000fe20000400000 */
[----:B--2---:R-:W-:-:S04]  /*1940*/  FSETP.GT.AND P4, PT, R38, 8.50705917302346158658e+37, PT ;  /* 0x7e8000002600780b */ /* 0x004fc80003f84000 */
[----:B------:R-:W-:Y:S01]  /*1950*/  @P6 FMUL R53, R53, 0.25 ;  /* 0x3e80000035356820 */ /* 0x000fe20000400000 */
[----:B------:R-:W-:Y:S01]  /*1960*/  FSEL R90, R2, 1, P6 ;  /* 0x3f800000025a7808 */ /* 0x000fe20003000000 */
[----:B------:R-:W-:Y:S03]  /*1970*/  MUFU.RCP R16, R27 ;  /* 0x0000001b00107308 */ /* 0x000fe60000001000 */
[----:B------:R-:W-:Y:S01]  /*1980*/  @!P5 FMUL R53, R53, 16777216 ;  /* 0x4b8000003535d820 */ /* 0x000fe20000400000 */
[----:B------:R-:W-:Y:S01]  /*1990*/  @!P5 FMUL R90, R90, 16777216 ;  /* 0x4b8000005a5ad820 */ /* 0x000fe20000400000 */
[----:B0-----:R-:W-:-:S03]  /*19a0*/  FSETP.GT.AND P5, PT, R43, 8.50705917302346158658e+37, PT ;  /* 0x7e8000002b00780b */ /* 0x001fc60003fa4000 */
[----:B------:R0:W-:Y:S01]  /*19b0*/  MUFU.RCP R27, R53 ;  /* 0x00000035001b7308 */ /* 0x0001e20000001000 */
[C---:B------:R-:W-:Y:S01]  /*19c0*/  FSETP.GEU.AND P6, PT, R38.reuse, 1.175494350822287508e-38, PT ;  /* 0x008000002600780b */ /* 0x040fe20003fce000 */
[----:B------:R-:W-:Y:S01]  /*19d0*/  @P4 FMUL R38, R38, 0.25 ;  /* 0x3e80000026264820 */ /* 0x000fe20000400000 */
[----:B0-----:R-:W-:Y:S02]  /*19e0*/  FSEL R53, R2, 1, P4 ;  /* 0x3f80000002357808 */ /* 0x001fe40002000000 */
[----:B------:R-:W-:-:S03]  /*19f0*/  FSETP.GEU.AND P4, PT, R43, 1.175494350822287508e-38, PT ;  /* 0x008000002b00780b */ /* 0x000fc60003f8e000 */
[----:B------:R-:W0:Y:S02]  /*1a00*/  MUFU.RCP R31, R31 ;  /* 0x0000001f001f7308 */ /* 0x000e240000001000 */
[----:B------:R-:W-:Y:S01]  /*1a10*/  @P5 FMUL R43, R43, 0.25 ;  /* 0x3e8000002b2b5820 */ /* 0x000fe20000400000 */
[----:B------:R-:W-:-:S03]  /*1a20*/  SEL R42, R42, RZ, P2 ;  /* 0x000000ff2a2a7207 */ /* 0x000fc60001000000 */
[----:B------:R-:W-:-:S04]  /*1a30*/  @!P6 FMUL R38, R38, 16777216 ;  /* 0x4b8000002626e820 */ /* 0x000fc80000400000 */
[----:B------:R-:W-:Y:S01]  /*1a40*/  @!P4 FMUL R43, R43, 16777216 ;  /* 0x4b8000002b2bc820 */ /* 0x000fe20000400000 */
[----:B------:R-:W-:-:S05]  /*1a50*/  FADD R42, R42, 0.0010000000474974513054 ;  /* 0x3a83126f2a2a7421 */ /* 0x000fca0000000000 */
[----:B------:R-:W1:Y:S01]  /*1a60*/  MUFU.RCP R43, R43 ;  /* 0x0000002b002b7308 */ /* 0x000e620000001000 */
[----:B0-----:R-:W-:Y:S01]  /*1a70*/  FMUL R31, R31, R54 ;  /* 0x000000361f1f7220 */ /* 0x001fe20000400000 */
[----:B------:R-:W-:Y:S01]  /*1a80*/  FSEL R54, R2, 1, P5 ;  /* 0x3f80000002367808 */ /* 0x000fe20002800000 */
[----:B------:R-:W-:-:S05]  /*1a90*/  IMAD R18, R37, -0xc000, R18 ;  /* 0xffff400025127824 */ /* 0x000fca00078e0212 */
[----:B------:R-:W0:Y:S01]  /*1aa0*/  MUFU.RCP R38, R38 ;  /* 0x0000002600267308 */ /* 0x000e220000001000 */
[----:B------:R-:W-:-:S07]  /*1ab0*/  @!P4 FMUL R54, R54, 16777216 ;  /* 0x4b8000003636c820 */ /* 0x000fce0000400000 */
[----:B------:R-:W2:Y:S01]  /*1ac0*/  MUFU.SQRT R42, R42 ;  /* 0x0000002a002a7308 */ /* 0x000ea20000002000 */
[----:B------:R-:W-:Y:S02]  /*1ad0*/  IMAD R37, R37, 0x20000, R18 ;  /* 0x0002000025257824 */ /* 0x000fe400078e0212 */
[----:B-1----:R-:W-:Y:S01]  /*1ae0*/  FMUL R18, R43, R54 ;  /* 0x000000362b127220 */ /* 0x002fe20000400000 */
[----:B------:R-:W-:Y:S02]  /*1af0*/  IMAD R36, R45, -0xc000, R36 ;  /* 0xffff40002d247824 */ /* 0x000fe400078e0224 */
[----:B------:R-:W-:Y:S01]  /*1b00*/  @!P6 FMUL R53, R53, 16777216 ;  /* 0x4b8000003535e820 */ /* 0x000fe20000400000 */
[----:B------:R-:W-:Y:S02]  /*1b10*/  SEL R54, R33, RZ, !P1 ;  /* 0x000000ff21367207 */ /* 0x000fe40004800000 */
[----:B------:R-:W-:Y:S01]  /*1b20*/  SEL R17, R17, RZ, !P1 ;  /* 0x000000ff11117207 */ /* 0x000fe20004800000 */
[----:B------:R-:W-:Y:S01]  /*1b30*/  IMAD R45, R45, 0x20000, R36 ;  /* 0x000200002d2d7824 */ /* 0x000fe200078e0224 */
[----:B----4-:R-:W-:-:S02]  /*1b40*/  SEL R19, R19, RZ, !P1 ;  /* 0x000000ff13137207 */ /* 0x010fc40004800000 */
[----:B------:R-:W-:Y:S01]  /*1b50*/  SEL R22, R22, RZ, !P1 ;  /* 0x000000ff16167207 */ /* 0x000fe20004800000 */
[----:B0-----:R-:W-:Y:S01]  /*1b60*/  FMUL R36, R38, R53 ;  /* 0x0000003526247220 */ /* 0x001fe20000400000 */
[----:B------:R-:W-:Y:S01]  /*1b70*/  SEL R25, R25, RZ, !P1 ;  /* 0x000000ff19197207 */ /* 0x000fe20004800000 */
[----:B------:R-:W-:Y:S01]  /*1b80*/  FADD R17, R17, -R54 ;  /* 0x8000003611117221 */ /* 0x000fe20000000000 */
[----:B--2---:R-:W-:Y:S02]  /*1b90*/  FSETP.GT.AND P6, PT, R42, 8.50705917302346158658e+37, PT ;  /* 0x7e8000002a00780b */ /* 0x004fe40003fc4000 */
[----:B------:R-:W-:Y:S02]  /*1ba0*/  SEL R38, R52, RZ, !P1 ;  /* 0x000000ff34267207 */ /* 0x000fe40004800000 */
[----:B------:R-:W-:Y:S02]  /*1bb0*/  SEL R51, R51, RZ, !P1 ;  /* 0x000000ff33337207 */ /* 0x000fe40004800000 */
[----:B------:R-:W-:Y:S01]  /*1bc0*/  SEL R30, R30, RZ, !P1 ;  /* 0x000000ff1e1e7207 */ /* 0x000fe20004800000 */
[----:B------:R-:W-:Y:S01]  /*1bd0*/  FADD R22, R22, -R19 ;  /* 0x8000001316167221 */ /* 0x000fe20000000000 */
[----:B------:R-:W-:Y:S01]  /*1be0*/  FSETP.GEU.AND P5, PT, R42, 1.175494350822287508e-38, PT ;  /* 0x008000002a00780b */ /* 0x000fe20003fae000 */
[----:B------:R-:W-:Y:S01]  /*1bf0*/  FMUL R4, R4, R17 ;  /* 0x0000001104047220 */ /* 0x000fe20000400000 */
[----:B------:R-:W-:Y:S01]  /*1c00*/  FADD R38, R38, -R25 ;  /* 0x8000001926267221 */ /* 0x000fe20000000000 */
[----:B------:R-:W-:Y:S01]  /*1c10*/  SEL R50, R50, RZ, !P0 ;  /* 0x000000ff32327207 */ /* 0x000fe20004000000 */
[----:B------:R-:W-:Y:S01]  /*1c20*/  FADD R17, R30, -R51 ;  /* 0x800000331e117221 */ /* 0x000fe20000000000 */
[----:B------:R-:W-:Y:S01]  /*1c30*/  SEL R19, R32, RZ, !P0 ;  /* 0x000000ff20137207 */ /* 0x000fe20004000000 */
[----:B------:R-:W-:Y:S01]  /*1c40*/  FMUL R5, R5, R22 ;  /* 0x0000001605057220 */ /* 0x000fe20000400000 */
[----:B------:R-:W-:-:S02]  /*1c50*/  SEL R25, R48, RZ, !P0 ;  /* 0x000000ff30197207 */ /* 0x000fc40004000000 */
[----:B------:R-:W-:Y:S02]  /*1c60*/  SEL R30, R13, RZ, !P0 ;  /* 0x000000ff0d1e7207 */ /* 0x000fe40004000000 */
[----:B------:R-:W-:Y:S02]  /*1c70*/  SEL R28, R28, RZ, !P0 ;  /* 0x000000ff1c1c7207 */ /* 0x000fe40004000000 */
[----:B------:R-:W-:Y:S02]  /*1c80*/  SEL R49, R49, RZ, !P0 ;  /* 0x000000ff31317207 */ /* 0x000fe40004000000 */
[----:B------:R-:W-:Y:S02]  /*1c90*/  SEL R22, R47, RZ, !P0 ;  /* 0x000000ff2f167207 */ /* 0x000fe40004000000 */
[----:B------:R-:W-:Y:S01]  /*1ca0*/  SEL R13, R34, RZ, !P0 ;  /* 0x000000ff220d7207 */ /* 0x000fe20004000000 */
[----:B------:R-:W-:Y:S01]  /*1cb0*/  FADD R19, R19, -R50 ;  /* 0x8000003213137221 */ /* 0x000fe20000000000 */
[----:B------:R-:W-:Y:S01]  /*1cc0*/  FMUL R12, R12, R17 ;  /* 0x000000110c0c7220 */ /* 0x000fe20000400000 */
[----:B------:R-:W-:Y:S01]  /*1cd0*/  FADD R17, R28, -R25 ;  /* 0x800000191c117221 */ /* 0x000fe20000000000 */
[----:B------:R-:W-:Y:S01]  /*1ce0*/  FADD R22, R22, -R49 ;  /* 0x8000003116167221 */ /* 0x000fe20000000000 */
[----:B------:R-:W-:Y:S01]  /*1cf0*/  FADD R13, R13, -R30 ;  /* 0x8000001e0d0d7221 */ /* 0x000fe20000000000 */
[----:B------:R-:W-:Y:S01]  /*1d00*/  @P6 FMUL R42, R42, 0.25 ;  /* 0x3e8000002a2a6820 */ /* 0x000fe20000400000 */
[----:B------:R-:W-:Y:S01]  /*1d10*/  FMUL R14, R14, R19 ;  /* 0x000000130e0e7220 */ /* 0x000fe20000400000 */
[----:B------:R-:W-:Y:S01]  /*1d20*/  FMUL R19, R24, R17 ;  /* 0x0000001118137220 */ /* 0x000fe20000400000 */
[----:B------:R-:W-:Y:S01]  /*1d30*/  FMUL R22, R23, R22 ;  /* 0x0000001617167220 */ /* 0x000fe20000400000 */
[----:B------:R-:W-:Y:S01]  /*1d40*/  FMUL R13, R26, R13 ;  /* 0x0000000d1a0d7220 */ /* 0x000fe20000400000 */
[----:B------:R-:W-:Y:S01]  /*1d50*/  SEL R17, R58, RZ, !P1 ;  /* 0x000000ff3a117207 */ /* 0x000fe20004800000 */
[----:B------:R-:W-:Y:S01]  /*1d60*/  @!P5 FMUL R42, R42, 16777216 ;  /* 0x4b8000002a2ad820 */ /* 0x000fe20000400000 */
[----:B------:R-:W-:-:S02]  /*1d70*/  SEL R24, R67, RZ, !P1 ;  /* 0x000000ff43187207 */ /* 0x000fc40004800000 */
[----:B------:R-:W-:Y:S02]  /*1d80*/  SEL R23, R64, RZ, !P0 ;  /* 0x000000ff40177207 */ /* 0x000fe40004000000 */
[----:B------:R-:W-:Y:S02]  /*1d90*/  SEL R63, R63, RZ, !P0 ;  /* 0x000000ff3f3f7207 */ /* 0x000fe40004000000 */
[----:B------:R-:W-:Y:S02]  /*1da0*/  SEL R26, R69, RZ, !P0 ;  /* 0x000000ff451a7207 */ /* 0x000fe40004000000 */
[----:B------:R-:W-:Y:S02]  /*1db0*/  SEL R70, R70, RZ, !P0 ;  /* 0x000000ff46467207 */ /* 0x000fe40004000000 */
[----:B------:R-:W-:Y:S02]  /*1dc0*/  SEL R71, R71, RZ, P3 ;  /* 0x000000ff47477207 */ /* 0x000fe40001800000 */
[----:B------:R-:W-:Y:S01]  /*1dd0*/  SEL R28, R0, RZ, P3 ;  /* 0x000000ff001c7207 */ /* 0x000fe20001800000 */
[----:B------:R-:W-:Y:S01]  /*1de0*/  FFMA R0, R17, R12, R24 ;  /* 0x0000000c11007223 */ /* 0x000fe20000000018 */
[----:B------:R-:W-:-:S02]  /*1df0*/  SEL R56, R56, RZ, !P1 ;  /* 0x000000ff38387207 */ /* 0x000fc40004800000 */
[----:B------:R-:W-:Y:S01]  /*1e00*/  SEL R25, R68, RZ, !P1 ;  /* 0x000000ff44197207 */ /* 0x000fe20004800000 */
[----:B------:R-:W-:Y:S01]  /*1e10*/  FFMA R14, R23, R14, R26 ;  /* 0x0000000e170e7223 */ /* 0x000fe2000000001a */
[----:B------:R-:W-:Y:S01]  /*1e20*/  FFMA R17, R63, R22, R70 ;  /* 0x000000163f117223 */ /* 0x000fe20000000046 */
[----:B------:R-:W-:Y:S01]  /*1e30*/  FADD R12, R28, -R71 ;  /* 0x800000471c0c7221 */ /* 0x000fe20000000000 */
[----:B------:R-:W-:Y:S01]  /*1e40*/  SEL R74, R74, RZ, P3 ;  /* 0x000000ff4a4a7207 */ /* 0x000fe20001800000 */
[----:B------:R-:W0:Y:S01]  /*1e50*/  MUFU.RCP R42, R42 ;  /* 0x0000002a002a7308 */ /* 0x000e220000001000 */
[----:B------:R-:W-:Y:S02]  /*1e60*/  SEL R39, R39, RZ, P3 ;  /* 0x000000ff27277207 */ /* 0x000fe40001800000 */
[----:B------:R-:W-:Y:S02]  /*1e70*/  SEL R22, R62, RZ, !P0 ;  /* 0x000000ff3e167207 */ /* 0x000fe40004000000 */
[----:B------:R-:W-:Y:S01]  /*1e80*/  SEL R23, R72, RZ, !P0 ;  /* 0x000000ff48177207 */ /* 0x000fe20004000000 */
[----:B------:R-:W-:Y:S01]  /*1e90*/  FFMA R5, R56, R5, R25 ;  /* 0x0000000538057223 */ /* 0x000fe20000000019 */
[----:B------:R-:W-:-:S02]  /*1ea0*/  SEL R33, R76, RZ, P3 ;  /* 0x000000ff4c217207 */ /* 0x000fc40001800000 */
[----:B------:R-:W-:Y:S01]  /*1eb0*/  SEL R44, R44, RZ, P3 ;  /* 0x000000ff2c2c7207 */ /* 0x000fe20001800000 */
[----:B------:R-:W-:Y:S01]  /*1ec0*/  FMUL R25, R21, R12 ;  /* 0x0000000c15197220 */ /* 0x000fe20000400000 */
[----:B------:R-:W-:Y:S01]  /*1ed0*/  FADD R12, R39, -R74 ;  /* 0x8000004a270c7221 */ /* 0x000fe20000000000 */
[----:B------:R-:W-:Y:S01]  /*1ee0*/  SEL R26, R75, RZ, P3 ;  /* 0x000000ff4b1a7207 */ /* 0x000fe20001800000 */
[----:B------:R-:W-:Y:S01]  /*1ef0*/  FFMA R22, R22, R13, R23 ;  /* 0x0000000d16167223 */ /* 0x000fe20000000017 */
[----:B------:R-:W-:Y:S01]  /*1f00*/  SEL R29, R29, RZ, P3 ;  /* 0x000000ff1d1d7207 */ /* 0x000fe20001800000 */
[----:B------:R-:W-:Y:S01]  /*1f10*/  FMUL R16, R16, R55 ;  /* 0x0000003710107220 */ /* 0x000fe20000400000 */
[----:B------:R-:W-:Y:S01]  /*1f20*/  FSEL R53, R2, 1, P6 ;  /* 0x3f80000002357808 */ /* 0x000fe20003000000 */
[----:B------:R-:W-:Y:S01]  /*1f30*/  FADD R13, R44, -R33 ;  /* 0x800000212c0d7221 */ /* 0x000fe20000000000 */
[----:B------:R-:W-:Y:S02]  /*1f40*/  SEL R80, R80, RZ, P2 ;  /* 0x000000ff50507207 */ /* 0x000fe40001000000 */
[----:B------:R-:W-:-:S02]  /*1f50*/  SEL R81, R81, RZ, P2 ;  /* 0x000000ff51517207 */ /* 0x000fc40001000000 */
[----:B------:R-:W-:Y:S02]  /*1f60*/  SEL R41, R41, RZ, P2 ;  /* 0x000000ff29297207 */ /* 0x000fe40001000000 */
[----:B------:R-:W-:Y:S01]  /*1f70*/  SEL R40, R40, RZ, P2 ;  /* 0x000000ff28287207 */ /* 0x000fe20001000000 */
[----:B------:R-:W-:Y:S01]  /*1f80*/  FMUL R24, R15, R12 ;  /* 0x0000000c0f187220 */ /* 0x000fe20000400000 */
[----:B------:R-:W-:Y:S01]  /*1f90*/  FADD R12, R29, -R26 ;  /* 0x8000001a1d0c7221 */ /* 0x000fe20000000000 */
[----:B------:R-:W-:Y:S01]  /*1fa0*/  FMUL R23, R16, R13 ;  /* 0x0000000d10177220 */ /* 0x000fe20000400000 */
[----:B------:R-:W-:Y:S01]  /*1fb0*/  SEL R26, R79, RZ, P2 ;  /* 0x000000ff4f1a7207 */ /* 0x000fe20001000000 */
[----:B------:R-:W-:Y:S01]  /*1fc0*/  FMUL R27, R27, R90 ;  /* 0x0000005a1b1b7220 */ /* 0x000fe20000400000 */
[----:B------:R-:W-:Y:S01]  /*1fd0*/  SEL R78, R78, RZ, P2 ;  /* 0x000000ff4e4e7207 */ /* 0x000fe20001000000 */
[----:B------:R-:W-:Y:S01]  /*1fe0*/  @!P5 FMUL R53, R53, 16777216 ;  /* 0x4b8000003535d820 */ /* 0x000fe20000400000 */
[----:B------:R-:W-:Y:S01]  /*1ff0*/  SEL R15, R20, RZ, P2 ;  /* 0x000000ff140f7207 */ /* 0x000fe20001000000 */
[----:B------:R-:W-:Y:S01]  /*2000*/  FADD R16, R41, -R80 ;  /* 0x8000005029107221 */ /* 0x000fe20000000000 */
[----:B------:R-:W-:Y:S01]  /*2010*/  SEL R21, R35, RZ, P2 ;  /* 0x000000ff23157207 */ /* 0x000fe20001000000 */
[----:B------:R-:W-:Y:S01]  /*2020*/  FADD R13, R40, -R81 ;  /* 0x80000051280d7221 */ /* 0x000fe20000000000 */
[----:B------:R-:W-:Y:S01]  /*2030*/  SEL R46, R46, RZ, !P1 ;  /* 0x000000ff2e2e7207 */ /* 0x000fe20004800000 */
[----:B------:R-:W-:Y:S01]  /*2040*/  FMUL R3, R3, R38 ;  /* 0x0000002603037220 */ /* 0x000fe20000400000 */
[----:B------:R-:W-:-:S02]  /*2050*/  SEL R59, R59, RZ, !P1 ;  /* 0x000000ff3b3b7207 */ /* 0x000fc40004800000 */
[----:B------:R-:W-:Y:S02]  /*2060*/  SEL R65, R65, RZ, !P1 ;  /* 0x000000ff41417207 */ /* 0x000fe40004800000 */
[----:B------:R-:W-:Y:S01]  /*2070*/  SEL R66, R66, RZ, !P1 ;  /* 0x000000ff42427207 */ /* 0x000fe20004800000 */
[----:B0-----:R-:W-:Y:S01]  /*2080*/  FMUL R2, R42, R53 ;  /* 0x000000352a027220 */ /* 0x001fe20000400000 */
[----:B------:R-:W-:Y:S01]  /*2090*/  FMUL R16, R27, R16 ;  /* 0x000000101b107220 */ /* 0x000fe20000400000 */
[----:B------:R-:W-:Y:S01]  /*20a0*/  FADD R15, R15, -R26 ;  /* 0x8000001a0f0f7221 */ /* 0x000fe20000000000 */
[----:B------:R-:W-:Y:S01]  /*20b0*/  FADD R21, R21, -R78 ;  /* 0x8000004e15157221 */ /* 0x000fe20000000000 */
[----:B------:R-:W-:Y:S01]  /*20c0*/  FMUL R31, R31, R12 ;  /* 0x0000000c1f1f7220 */ /* 0x000fe20000400000 */
[----:B------:R-:W-:Y:S01]  /*20d0*/  FMUL R36, R36, R13 ;  /* 0x0000000d24247220 */ /* 0x000fe20000400000 */
[----:B------:R-:W-:Y:S01]  /*20e0*/  SEL R27, R84, RZ, P3 ;  /* 0x000000ff541b7207 */ /* 0x000fe20001800000 */
[----:B------:R-:W0:Y:S01]  /*20f0*/  LDC.64 R12, c[0x0][0x260] ;  /* 0x00009800ff0c7b82 */ /* 0x000e220000000a00 */
[----:B------:R-:W-:Y:S01]  /*2100*/  SEL R28, R61, RZ, P3 ;  /* 0x000000ff3d1c7207 */ /* 0x000fe20001800000 */
[----:B------:R-:W-:Y:S01]  /*2110*/  FFMA R3, R46, R3, R65 ;  /* 0x000000032e037223 */ /* 0x000fe20000000041 */
[----:B------:R-:W-:Y:S01]  /*2120*/  FFMA R4, R59, R4, R66 ;  /* 0x000000043b047223 */ /* 0x000fe20000000042 */
[----:B------:R-:W-:Y:S01]  /*2130*/  SEL R20, R77, RZ, P3 ;  /* 0x000000ff4d147207 */ /* 0x000fe20001800000 */
[----:B------:R-:W-:Y:S01]  /*2140*/  FMUL R15, R18, R15 ;  /* 0x0000000f120f7220 */ /* 0x000fe20000400000 */
[----:B------:R-:W-:Y:S01]  /*2150*/  SEL R26, R83, RZ, P3 ;  /* 0x000000ff531a7207 */ /* 0x000fe20001800000 */
[----:B------:R-:W-:Y:S01]  /*2160*/  FMUL R2, R2, R21 ;  /* 0x0000001502027220 */ /* 0x000fe20000400000 */
[----:B------:R-:W-:-:S02]  /*2170*/  SEL R87, R87, RZ, P3 ;  /* 0x000000ff57577207 */ /* 0x000fc40001800000 */
[----:B------:R-:W-:Y:S02]  /*2180*/  SEL R29, R8, RZ, P3 ;  /* 0x000000ff081d7207 */ /* 0x000fe40001800000 */
[----:B------:R-:W-:Y:S02]  /*2190*/  SEL R82, R82, RZ, P3 ;  /* 0x000000ff52527207 */ /* 0x000fe40001800000 */
[----:B------:R-:W-:Y:S01]  /*21a0*/  SEL R9, R9, RZ, P3 ;  /* 0x000000ff09097207 */ /* 0x000fe20001800000 */
[----:B------:R-:W-:Y:S01]  /*21b0*/  FFMA R24, R27, R24, R28 ;  /* 0x000000181b187223 */ /* 0x000fe2000000001c */
[----:B------:R-:W-:Y:S02]  /*21c0*/  SEL R21, R10, RZ, P2 ;  /* 0x000000ff0a157207 */ /* 0x000fe40001000000 */
[----:B------:R-:W-:Y:S02]  /*21d0*/  SEL R18, R7, RZ, P2 ;  /* 0x000000ff07127207 */ /* 0x000fe40001000000 */
[----:B------:R-:W-:-:S02]  /*21e0*/  SEL R8, R85, RZ, P2 ;  /* 0x000000ff55087207 */ /* 0x000fc40001000000 */
[----:B------:R-:W-:Y:S02]  /*21f0*/  SEL R10, R11, RZ, P2 ;  /* 0x000000ff0b0a7207 */ /* 0x000fe40001000000 */
[----:B------:R-:W-:Y:S02]  /*2200*/  SEL R7, R6, RZ, P2 ;  /* 0x000000ff06077207 */ /* 0x000fe40001000000 */
[----:B------:R-:W-:Y:S01]  /*2210*/  SEL R57, R57, RZ, P2 ;  /* 0x000000ff39397207 */ /* 0x000fe20001000000 */
[----:B------:R-:W-:Y:S01]  /*2220*/  FFMA R25, R20, R25, R87 ;  /* 0x0000001914197223 */ /* 0x000fe20000000057 */
[----:B------:R-:W-:Y:S01]  /*2230*/  SEL R27, R86, RZ, P2 ;  /* 0x000000ff561b7207 */ /* 0x000fe20001000000 */
[----:B------:R-:W-:Y:S01]  /*2240*/  FFMA R23, R26, R23, R29 ;  /* 0x000000171a177223 */ /* 0x000fe2000000001d */
[----:B------:R-:W-:Y:S01]  /*2250*/  SEL R88, R88, RZ, P2 ;  /* 0x000000ff58587207 */ /* 0x000fe20001000000 */
[----:B------:R-:W-:Y:S01]  /*2260*/  FFMA R31, R82, R31, R9 ;  /* 0x0000001f521f7223 */ /* 0x000fe20000000009 */
[----:B------:R-:W-:-:S02]  /*2270*/  FSETP.GEU.AND P5, PT, R3, RZ, PT ;  /* 0x000000ff0300720b */ /* 0x000fc40003fae000 */
[----:B------:R-:W-:Y:S02]  /*2280*/  FSETP.GEU.AND P6, PT, R4, RZ, PT ;  /* 0x000000ff0400720b */ /* 0x000fe40003fce000 */
[----:B------:R-:W-:Y:S01]  /*2290*/  FSETP.GEU.AND P2, PT, R5, RZ, PT ;  /* 0x000000ff0500720b */ /* 0x000fe20003f4e000 */
[----:B------:R-:W-:Y:S01]  /*22a0*/  FFMA R15, R8, R15, R7 ;  /* 0x0000000f080f7223 */ /* 0x000fe20000000007 */
[----:B------:R-:W-:Y:S01]  /*22b0*/  FFMA R2, R10, R2, R57 ;  /* 0x000000020a027223 */ /* 0x000fe20000000039 */
[----:B------:R-:W-:Y:S02]  /*22c0*/  SEL R60, R60, RZ, !P0 ;  /* 0x000000ff3c3c7207 */ /* 0x000fe40004000000 */
[----:B------:R-:W-:Y:S02]  /*22d0*/  SEL R73, R73, RZ, !P0 ;  /* 0x000000ff49497207 */ /* 0x000fe40004000000 */
[----:B------:R-:W-:Y:S02]  /*22e0*/  FSETP.GEU.AND P3, PT, R0, RZ, PT ;  /* 0x000000ff0000720b */ /* 0x000fe40003f6e000 */
[----:B------:R-:W-:-:S02]  /*22f0*/  FSEL R8, R3, RZ, P5 ;  /* 0x000000ff03087208 */ /* 0x000fc40002800000 */
[----:B------:R-:W-:Y:S02]  /*2300*/  FSEL R9, R4, RZ, P6 ;  /* 0x000000ff04097208 */ /* 0x000fe40003000000 */
[----:B------:R-:W-:Y:S02]  /*2310*/  FSEL R10, R5, RZ, P2 ;  /* 0x000000ff050a7208 */ /* 0x000fe40001000000 */
[----:B------:R-:W-:Y:S02]  /*2320*/  FSETP.GEU.AND P4, PT, R25, RZ, PT ;  /* 0x000000ff1900720b */ /* 0x000fe40003f8e000 */
[----:B------:R-:W-:Y:S02]  /*2330*/  FSETP.GEU.AND P5, PT, R24, RZ, PT ;  /* 0x000000ff1800720b */ /* 0x000fe40003fae000 */
[----:B------:R-:W-:Y:S02]  /*2340*/  FSETP.GEU.AND P6, PT, R23, RZ, PT ;  /* 0x000000ff1700720b */ /* 0x000fe40003fce000 */
[----:B------:R-:W-:Y:S01]  /*2350*/  FSETP.GEU.AND P2, PT, R31, RZ, PT ;  /* 0x000000ff1f00720b */ /* 0x000fe20003f4e000 */
[----:B------:R-:W-:Y:S01]  /*2360*/  FFMA R19, R60, R19, R73 ;  /* 0x000000133c137223 */ /* 0x000fe20000000049 */
[----:B------:R-:W-:Y:S01]  /*2370*/  FSEL R11, R0, RZ, P3 ;  /* 0x000000ff000b7208 */ /* 0x000fe20001800000 */
[----:B------:R-:W-:Y:S01]  /*2380*/  FFMA R16, R21, R16, R18 ;  /* 0x0000001015107223 */ /* 0x000fe20000000012 */
[----:B------:R-:W-:Y:S01]  /*2390*/  @P1 FSEL R8, R25, RZ, P4 ;  /* 0x000000ff19081208 */ /* 0x000fe20002000000 */
[----:B------:R-:W-:Y:S01]  /*23a0*/  FFMA R36, R27, R36, R88 ;  /* 0x000000241b247223 */ /* 0x000fe20000000058 */
[----:B------:R-:W-:-:S02]  /*23b0*/  @P1 FSEL R9, R24, RZ, P5 ;  /* 0x000000ff18091208 */ /* 0x000fc40002800000 */
[----:B------:R-:W-:Y:S02]  /*23c0*/  @P1 FSEL R10, R23, RZ, P6 ;  /* 0x000000ff170a1208 */ /* 0x000fe40003000000 */
[----:B------:R-:W-:Y:S02]  /*23d0*/  @P1 FSEL R11, R31, RZ, P2 ;  /* 0x000000ff1f0b1208 */ /* 0x000fe40001000000 */
[----:B------:R-:W-:Y:S02]  /*23e0*/  FSETP.GEU.AND P1, PT, R14, RZ, PT ;  /* 0x000000ff0e00720b */ /* 0x000fe40003f2e000 */
[----:B------:R-:W-:Y:S02]  /*23f0*/  FSETP.GEU.AND P6, PT, R17, RZ, PT ;  /* 0x000000ff1100720b */ /* 0x000fe40003fce000 */
[----:B------:R-:W-:Y:S02]  /*2400*/  FSETP.GEU.AND P5, PT, R19, RZ, PT ;  /* 0x000000ff1300720b */ /* 0x000fe40003fae000 */
[----:B------:R-:W-:-:S02]  /*2410*/  FSETP.GEU.AND P4, PT, R22, RZ, PT ;  /* 0x000000ff1600720b */ /* 0x000fc40003f8e000 */
[----:B------:R-:W-:Y:S02]  /*2420*/  FSEL R24, R14, RZ, P1 ;  /* 0x000000ff0e187208 */ /* 0x000fe40000800000 */
[----:B------:R-:W-:Y:S02]  /*2430*/  FSEL R25, R17, RZ, P6 ;  /* 0x000000ff11197208 */ /* 0x000fe40003000000 */
[----:B------:R-:W-:Y:S02]  /*2440*/  FSETP.GEU.AND P3, PT, R16, RZ, PT ;  /* 0x000000ff1000720b */ /* 0x000fe40003f6e000 */
[----:B------:R-:W-:Y:S02]  /*2450*/  FSETP.GEU.AND P2, PT, R36, RZ, PT ;  /* 0x000000ff2400720b */ /* 0x000fe40003f4e000 */
[----:B------:R-:W-:Y:S02]  /*2460*/  FSETP.GEU.AND P1, PT, R15, RZ, PT ;  /* 0x000000ff0f00720b */ /* 0x000fe40003f2e000 */
[----:B------:R-:W-:Y:S01]  /*2470*/  FSETP.GEU.AND P6, PT, R2, RZ, PT ;  /* 0x000000ff0200720b */ /* 0x000fe20003fce000 */
[----:B0-----:R-:W-:Y:S01]  /*2480*/  IMAD.WIDE R6, R45, 0x4, R12 ;  /* 0x000000042d067825 */ /* 0x001fe200078e020c */
[----:B------:R-:W-:-:S02]  /*2490*/  FSEL R26, R19, RZ, P5 ;  /* 0x000000ff131a7208 */ /* 0x000fc40002800000 */
[----:B------:R-:W-:Y:S01]  /*24a0*/  FSEL R27, R22, RZ, P4 ;  /* 0x000000ff161b7208 */ /* 0x000fe20002000000 */
[----:B------:R-:W-:Y:S01]  /*24b0*/  IMAD.WIDE R12, R37, 0x4, R12 ;  /* 0x00000004250c7825 */ /* 0x000fe200078e020c */
[----:B------:R-:W-:Y:S02]  /*24c0*/  @P0 FSEL R24, R16, RZ, P3 ;  /* 0x000000ff10180208 */ /* 0x000fe40001800000 */
[----:B------:R-:W-:Y:S02]  /*24d0*/  @P0 FSEL R25, R36, RZ, P2 ;  /* 0x000000ff24190208 */ /* 0x000fe40001000000 */
[----:B------:R-:W-:Y:S02]  /*24e0*/  @P0 FSEL R26, R15, RZ, P1 ;  /* 0x000000ff0f1a0208 */ /* 0x000fe40000800000 */
[----:B------:R-:W-:Y:S01]  /*24f0*/  @P0 FSEL R27, R2, RZ, P6 ;  /* 0x000000ff021b0208 */ /* 0x000fe20003000000 */
[----:B------:R-:W-:Y:S04]  /*2500*/  STG.E.128 desc[UR4][R6.64], R8 ;  /* 0x0000000806007986 */ /* 0x000fe8000c101d04 */
[----:B------:R-:W-:Y:S01]  /*2510*/  STG.E.128 desc[UR4][R12.64], R24 ;  /* 0x000000180c007986 */ /* 0x000fe2000c101d04 */
[----:B------:R-:W-:Y:S05]  /*2520*/  EXIT ;  /* 0x000000000000794d */ /* 0x000fea0003800000 */
.L_x_0:
[----:B------:R-:W-:-:S00]  /*2530*/  BRA `(.L_x_0) ;  /* 0xfffffffc00fc7947 */ /* 0x000fc0000383ffff */
[----:B------:R-:W-:-:S00]  /*2540*/  NOP ;  /* 0x0000000000007918 */ /* 0x000fc00000000000 */
        /* <DEDUP_REMOVED lines=11> */
.L_x_1:


//--------------------- .nv.global.init           --------------------------
	.section	.nv.global.init,"aw",@progbits
.nv.global.init:
	.type		_$_str,@object
	.size		_$_str,(_$_str_$_2 - _$_str)
_$_str:
        /*0000*/ 	.byte	0x5f, 0x5f, 0x43, 0x55, 0x44, 0x41, 0x5f, 0x46, 0x54, 0x5a, 0x00
	.type		_$_str_$_2,@object
	.size		_$_str_$_2,(.L_1 - _$_str_$_2)
_$_str_$_2:
        /*000b*/ 	.byte	0x5f, 0x5f, 0x43, 0x55, 0x44, 0x41, 0x5f, 0x50, 0x52, 0x45, 0x43, 0x5f, 0x53, 0x51, 0x52, 0x54
        /*001b*/ 	.byte	0x00
.L_1:


//--------------------- .nv.constant0.triton_poi_fused_cat_47 --------------------------
	.section	.nv.constant0.triton_poi_fused_cat_47,"a",@progbits
	.sectionflags	@""
	.align	4
.nv.constant0.triton_poi_fused_cat_47:
	.zero		620
